	.target	sm_100a

	.elftype	@"ET_EXEC"


//--------------------- .note.nv.tkinfo           --------------------------
	.section	.note.nv.tkinfo,"",@"SHT_NOTE"
	.sectionflags	@"SHF_NOTE_NV_TKINFO"
	.tkinfo
        /*0018*/ 	.word	0x00000002
        /*0030*/ 	.string	""
        /*0030*/ 	.string	"ptxas"
        /*0030*/ 	.string	"Cuda compilation tools, release 13.0, V13.0.88"
        /*0030*/ 	.string	"Build cuda_13.0.r13.0/compiler.36424714_0"
        /*0030*/ 	.string	"-arch sm_100a -m 64 "



//--------------------- .note.nv.cuinfo           --------------------------
	.section	.note.nv.cuinfo,"",@"SHT_NOTE"
	.sectionflags	@"SHF_NOTE_NV_CUINFO"
        /*0018*/ 	.short	0x0002
        /*001a*/ 	.short	0x0064
        /*001c*/ 	.short	0x0082
	.zero		2


//--------------------- .nv.info                  --------------------------
	.section	.nv.info,"",@"SHT_CUDA_INFO"
	.align	4


	//----- nvinfo : EIATTR_REGCOUNT
	.align		4
        /*0000*/ 	.byte	0x04, 0x2f
        /*0002*/ 	.short	(.L_19 - .L_18)
	.align		4
.L_18:
        /*0004*/ 	.word	index@(_ZN7cutlass13device_kernelINS_4gemm6kernel13GemmUniversalIN4cute5tupleIJiiiiEEENS1_10collective13CollectiveMmaINS1_46MainloopSm100TmaUmmaWarpSpecializedBlockScaledILi4ELi2ELi2ENS5_IJNS4_1CILi1EEESB_SB_EEEEENS5_IJNSA_ILi128EEENSA_ILi64EEENSA_ILi256EEEEEENS5_IJNS_12float_e4m3_tENS_13float_ue8m0_tEEEENS5_IJNS5_IJlSB_lEEENS4_6LayoutINS5_IJNS5_IJNS5_IJNSA_ILi32EEENSA_ILi4EEEEEEiEEESQ_NS5_IJSB_iEEEEEENS5_IJNS5_IJNS5_IJNSA_ILi16EEESO_EEEiEEENS5_IJNS5_IJNSA_ILi0EEESB_EEENSA_ILi512EEEEEENS5_IJSW_iEEEEEEEEEEESK_S13_NS4_8TiledMMAINS4_8MMA_AtomIJNS4_21SM100_MMA_MXF8F6F4_SSISI_SI_fSJ_Li128ELi64ELNS4_4UMMA5MajorE0ELS18_0ELNS17_7ScaleInE0ELS19_0EEEEEENSM_ISC_NS5_IJSW_SW_SW_EEEEENS5_IJNS4_10UnderscoreES1E_S1E_EEEEENS5_IJNS4_13SM90_TMA_LOADES1H_EEENS5_IJNS4_14ComposedLayoutINS4_7SwizzleILi3ELi4ELi3EEENS4_18smem_ptr_flag_bitsILi8EEENSM_INS5_IJNSA_ILi8EEESE_EEENS5_IJSE_SB_EEEEEEENSM_INS5_IJNS5_IJNS5_IJSP_SB_EEENS5_IJSN_SB_EEEEEESB_NS5_IJSO_NSA_ILi2EEEEEEEEENS5_IJNS5_IJNS5_IJSU_SY_EEESX_EEESW_NS5_IJSB_SY_EEEEEEEEEEEvNS4_8identityES1I_S24_vS25_EENS_8epilogue10collective18CollectiveEpilogueINS27_23Sm100TmaWarpSpecializedILi3ELi2ELi32ELb1ELb0EEEJSH_NS5_IJNSM_ISE_SB_EENSM_ISN_SB_EEEEENS_10bfloat16_tESL_S2F_SL_NS27_6fusion15FusionCallbacksIS2B_NS2G_17LinearCombinationIS2F_fS2F_fLNS_15FloatRoundStyleE2EEESH_S2E_JEEENS4_5SM1004TMEM4LOAD26SM100_TMEM_LOAD_32dp32b32xES1H_NS1J_INS1K_ILi2ELi4ELi3EEENS1M_ILi16EEENSM_INS5_IJS1O_SN_EEES1U_EEEENS4_39AutoVectorizingCopyWithAssumedAlignmentILi128EEENS4_14SM90_TMA_STOREES2U_S2W_S2W_EEEvvEEEEvNT_6ParamsE)
        /*0008*/ 	.word	0x0000006f


	//----- nvinfo : EIATTR_FRAME_SIZE
	.align		4
.L_19:
        /*000c*/ 	.byte	0x04, 0x11
        /*000e*/ 	.short	(.L_21 - .L_20)
	.align		4
.L_20:
        /*0010*/ 	.word	index@($__internal_2_$__cuda_sm10x_tcgen05_guardrail_trap_unallocated_columns_being_dealloced)
        /*0014*/ 	.word	0x00000000


	//----- nvinfo : EIATTR_FRAME_SIZE
	.align		4
.L_21:
        /*0018*/ 	.byte	0x04, 0x11
        /*001a*/ 	.short	(.L_23 - .L_22)
	.align		4
.L_22:
        /*001c*/ 	.word	index@($__internal_1_$__cuda_sm10x_tcgen05_guardrail_trap_phase_invalid_during_alloc)
        /*0020*/ 	.word	0x00000000


	//----- nvinfo : EIATTR_FRAME_SIZE
	.align		4
.L_23:
        /*0024*/ 	.byte	0x04, 0x11
        /*0026*/ 	.short	(.L_25 - .L_24)
	.align		4
.L_24:
        /*0028*/ 	.word	index@($__internal_0_$__cuda_sm10x_tcgen05_guardrail_trap_col_being_dealloced_not_returned_by_alloc)
        /*002c*/ 	.word	0x00000000


	//----- nvinfo : EIATTR_FRAME_SIZE
	.align		4
.L_25:
        /*0030*/ 	.byte	0x04, 0x11
        /*0032*/ 	.short	(.L_27 - .L_26)
	.align		4
.L_26:
        /*0034*/ 	.word	index@(_ZN7cutlass13device_kernelINS_4gemm6kernel13GemmUniversalIN4cute5tupleIJiiiiEEENS1_10collective13CollectiveMmaINS1_46MainloopSm100TmaUmmaWarpSpecializedBlockScaledILi4ELi2ELi2ENS5_IJNS4_1CILi1EEESB_SB_EEEEENS5_IJNSA_ILi128EEENSA_ILi64EEENSA_ILi256EEEEEENS5_IJNS_12float_e4m3_tENS_13float_ue8m0_tEEEENS5_IJNS5_IJlSB_lEEENS4_6LayoutINS5_IJNS5_IJNS5_IJNSA_ILi32EEENSA_ILi4EEEEEEiEEESQ_NS5_IJSB_iEEEEEENS5_IJNS5_IJNS5_IJNSA_ILi16EEESO_EEEiEEENS5_IJNS5_IJNSA_ILi0EEESB_EEENSA_ILi512EEEEEENS5_IJSW_iEEEEEEEEEEESK_S13_NS4_8TiledMMAINS4_8MMA_AtomIJNS4_21SM100_MMA_MXF8F6F4_SSISI_SI_fSJ_Li128ELi64ELNS4_4UMMA5MajorE0ELS18_0ELNS17_7ScaleInE0ELS19_0EEEEEENSM_ISC_NS5_IJSW_SW_SW_EEEEENS5_IJNS4_10UnderscoreES1E_S1E_EEEEENS5_IJNS4_13SM90_TMA_LOADES1H_EEENS5_IJNS4_14ComposedLayoutINS4_7SwizzleILi3ELi4ELi3EEENS4_18smem_ptr_flag_bitsILi8EEENSM_INS5_IJNSA_ILi8EEESE_EEENS5_IJSE_SB_EEEEEEENSM_INS5_IJNS5_IJNS5_IJSP_SB_EEENS5_IJSN_SB_EEEEEESB_NS5_IJSO_NSA_ILi2EEEEEEEEENS5_IJNS5_IJNS5_IJSU_SY_EEESX_EEESW_NS5_IJSB_SY_EEEEEEEEEEEvNS4_8identityES1I_S24_vS25_EENS_8epilogue10collective18CollectiveEpilogueINS27_23Sm100TmaWarpSpecializedILi3ELi2ELi32ELb1ELb0EEEJSH_NS5_IJNSM_ISE_SB_EENSM_ISN_SB_EEEEENS_10bfloat16_tESL_S2F_SL_NS27_6fusion15FusionCallbacksIS2B_NS2G_17LinearCombinationIS2F_fS2F_fLNS_15FloatRoundStyleE2EEESH_S2E_JEEENS4_5SM1004TMEM4LOAD26SM100_TMEM_LOAD_32dp32b32xES1H_NS1J_INS1K_ILi2ELi4ELi3EEENS1M_ILi16EEENSM_INS5_IJS1O_SN_EEES1U_EEEENS4_39AutoVectorizingCopyWithAssumedAlignmentILi128EEENS4_14SM90_TMA_STOREES2U_S2W_S2W_EEEvvEEEEvNT_6ParamsE)
        /*0038*/ 	.word	0x00000000


	//----- nvinfo : EIATTR_MIN_STACK_SIZE
	.align		4
.L_27:
        /*003c*/ 	.byte	0x04, 0x12
        /*003e*/ 	.short	(.L_29 - .L_28)
	.align		4
.L_28:
        /*0040*/ 	.word	index@(_ZN7cutlass13device_kernelINS_4gemm6kernel13GemmUniversalIN4cute5tupleIJiiiiEEENS1_10collective13CollectiveMmaINS1_46MainloopSm100TmaUmmaWarpSpecializedBlockScaledILi4ELi2ELi2ENS5_IJNS4_1CILi1EEESB_SB_EEEEENS5_IJNSA_ILi128EEENSA_ILi64EEENSA_ILi256EEEEEENS5_IJNS_12float_e4m3_tENS_13float_ue8m0_tEEEENS5_IJNS5_IJlSB_lEEENS4_6LayoutINS5_IJNS5_IJNS5_IJNSA_ILi32EEENSA_ILi4EEEEEEiEEESQ_NS5_IJSB_iEEEEEENS5_IJNS5_IJNS5_IJNSA_ILi16EEESO_EEEiEEENS5_IJNS5_IJNSA_ILi0EEESB_EEENSA_ILi512EEEEEENS5_IJSW_iEEEEEEEEEEESK_S13_NS4_8TiledMMAINS4_8MMA_AtomIJNS4_21SM100_MMA_MXF8F6F4_SSISI_SI_fSJ_Li128ELi64ELNS4_4UMMA5MajorE0ELS18_0ELNS17_7ScaleInE0ELS19_0EEEEEENSM_ISC_NS5_IJSW_SW_SW_EEEEENS5_IJNS4_10UnderscoreES1E_S1E_EEEEENS5_IJNS4_13SM90_TMA_LOADES1H_EEENS5_IJNS4_14ComposedLayoutINS4_7SwizzleILi3ELi4ELi3EEENS4_18smem_ptr_flag_bitsILi8EEENSM_INS5_IJNSA_ILi8EEESE_EEENS5_IJSE_SB_EEEEEEENSM_INS5_IJNS5_IJNS5_IJSP_SB_EEENS5_IJSN_SB_EEEEEESB_NS5_IJSO_NSA_ILi2EEEEEEEEENS5_IJNS5_IJNS5_IJSU_SY_EEESX_EEESW_NS5_IJSB_SY_EEEEEEEEEEEvNS4_8identityES1I_S24_vS25_EENS_8epilogue10collective18CollectiveEpilogueINS27_23Sm100TmaWarpSpecializedILi3ELi2ELi32ELb1ELb0EEEJSH_NS5_IJNSM_ISE_SB_EENSM_ISN_SB_EEEEENS_10bfloat16_tESL_S2F_SL_NS27_6fusion15FusionCallbacksIS2B_NS2G_17LinearCombinationIS2F_fS2F_fLNS_15FloatRoundStyleE2EEESH_S2E_JEEENS4_5SM1004TMEM4LOAD26SM100_TMEM_LOAD_32dp32b32xES1H_NS1J_INS1K_ILi2ELi4ELi3EEENS1M_ILi16EEENSM_INS5_IJS1O_SN_EEES1U_EEEENS4_39AutoVectorizingCopyWithAssumedAlignmentILi128EEENS4_14SM90_TMA_STOREES2U_S2W_S2W_EEEvvEEEEvNT_6ParamsE)
        /*0044*/ 	.word	0x00000000
.L_29:


//--------------------- .nv.compat                --------------------------
	.section	.nv.compat,"",@"SHT_CUDA_COMPAT_INFO"
	.align	4
        /*0000*/ 	.byte	0x02, 0x09, 0x01, 0x00, 0x02, 0x02, 0x02, 0x00, 0x02, 0x05, 0x05, 0x00, 0x03, 0x07, 0x01, 0x01
        /*0010*/ 	.byte	0x02, 0x03, 0x01, 0x00, 0x02, 0x06, 0x01, 0x00, 0x04, 0x0b, 0x08, 0x00, 0x09, 0x00, 0x00, 0x00
        /*0020*/ 	.byte	0x00, 0x00, 0x00, 0x00


//--------------------- .nv.info._ZN7cutlass13device_kernelINS_4gemm6kernel13GemmUniversalIN4cute5tupleIJiiiiEEENS1_10collective13CollectiveMmaINS1_46MainloopSm100TmaUmmaWarpSpecializedBlockScaledILi4ELi2ELi2ENS5_IJNS4_1CILi1EEESB_SB_EEEEENS5_IJNSA_ILi128EEENSA_ILi64EEENSA_ILi256EEEEEENS5_IJNS_12float_e4m3_tENS_13float_ue8m0_tEEEENS5_IJNS5_IJlSB_lEEENS4_6LayoutINS5_IJNS5_IJNS5_IJNSA_ILi32EEENSA_ILi4EEEEEEiEEESQ_NS5_IJSB_iEEEEEENS5_IJNS5_IJNS5_IJNSA_ILi16EEESO_EEEiEEENS5_IJNS5_IJNSA_ILi0EEESB_EEENSA_ILi512EEEEEENS5_IJSW_iEEEEEEEEEEESK_S13_NS4_8TiledMMAINS4_8MMA_AtomIJNS4_21SM100_MMA_MXF8F6F4_SSISI_SI_fSJ_Li128ELi64ELNS4_4UMMA5MajorE0ELS18_0ELNS17_7ScaleInE0ELS19_0EEEEEENSM_ISC_NS5_IJSW_SW_SW_EEEEENS5_IJNS4_10UnderscoreES1E_S1E_EEEEENS5_IJNS4_13SM90_TMA_LOADES1H_EEENS5_IJNS4_14ComposedLayoutINS4_7SwizzleILi3ELi4ELi3EEENS4_18smem_ptr_flag_bitsILi8EEENSM_INS5_IJNSA_ILi8EEESE_EEENS5_IJSE_SB_EEEEEEENSM_INS5_IJNS5_IJNS5_IJSP_SB_EEENS5_IJSN_SB_EEEEEESB_NS5_IJSO_NSA_ILi2EEEEEEEEENS5_IJNS5_IJNS5_IJSU_SY_EEESX_EEESW_NS5_IJSB_SY_EEEEEEEEEEEvNS4_8identityES1I_S24_vS25_EENS_8epilogue10collective18CollectiveEpilogueINS27_23Sm100TmaWarpSpecializedILi3ELi2ELi32ELb1ELb0EEEJSH_NS5_IJNSM_ISE_SB_EENSM_ISN_SB_EEEEENS_10bfloat16_tESL_S2F_SL_NS27_6fusion15FusionCallbacksIS2B_NS2G_17LinearCombinationIS2F_fS2F_fLNS_15FloatRoundStyleE2EEESH_S2E_JEEENS4_5SM1004TMEM4LOAD26SM100_TMEM_LOAD_32dp32b32xES1H_NS1J_INS1K_ILi2ELi4ELi3EEENS1M_ILi16EEENSM_INS5_IJS1O_SN_EEES1U_EEEENS4_39AutoVectorizingCopyWithAssumedAlignmentILi128EEENS4_14SM90_TMA_STOREES2U_S2W_S2W_EEEvvEEEEvNT_6ParamsE --------------------------
	.section	.nv.info._ZN7cutlass13device_kernelINS_4gemm6kernel13GemmUniversalIN4cute5tupleIJiiiiEEENS1_10collective13CollectiveMmaINS1_46MainloopSm100TmaUmmaWarpSpecializedBlockScaledILi4ELi2ELi2ENS5_IJNS4_1CILi1EEESB_SB_EEEEENS5_IJNSA_ILi128EEENSA_ILi64EEENSA_ILi256EEEEEENS5_IJNS_12float_e4m3_tENS_13float_ue8m0_tEEEENS5_IJNS5_IJlSB_lEEENS4_6LayoutINS5_IJNS5_IJNS5_IJNSA_ILi32EEENSA_ILi4EEEEEEiEEESQ_NS5_IJSB_iEEEEEENS5_IJNS5_IJNS5_IJNSA_ILi16EEESO_EEEiEEENS5_IJNS5_IJNSA_ILi0EEESB_EEENSA_ILi512EEEEEENS5_IJSW_iEEEEEEEEEEESK_S13_NS4_8TiledMMAINS4_8MMA_AtomIJNS4_21SM100_MMA_MXF8F6F4_SSISI_SI_fSJ_Li128ELi64ELNS4_4UMMA5MajorE0ELS18_0ELNS17_7ScaleInE0ELS19_0EEEEEENSM_ISC_NS5_IJSW_SW_SW_EEEEENS5_IJNS4_10UnderscoreES1E_S1E_EEEEENS5_IJNS4_13SM90_TMA_LOADES1H_EEENS5_IJNS4_14ComposedLayoutINS4_7SwizzleILi3ELi4ELi3EEENS4_18smem_ptr_flag_bitsILi8EEENSM_INS5_IJNSA_ILi8EEESE_EEENS5_IJSE_SB_EEEEEEENSM_INS5_IJNS5_IJNS5_IJSP_SB_EEENS5_IJSN_SB_EEEEEESB_NS5_IJSO_NSA_ILi2EEEEEEEEENS5_IJNS5_IJNS5_IJSU_SY_EEESX_EEESW_NS5_IJSB_SY_EEEEEEEEEEEvNS4_8identityES1I_S24_vS25_EENS_8epilogue10collective18CollectiveEpilogueINS27_23Sm100TmaWarpSpecializedILi3ELi2ELi32ELb1ELb0EEEJSH_NS5_IJNSM_ISE_SB_EENSM_ISN_SB_EEEEENS_10bfloat16_tESL_S2F_SL_NS27_6fusion15FusionCallbacksIS2B_NS2G_17LinearCombinationIS2F_fS2F_fLNS_15FloatRoundStyleE2EEESH_S2E_JEEENS4_5SM1004TMEM4LOAD26SM100_TMEM_LOAD_32dp32b32xES1H_NS1J_INS1K_ILi2ELi4ELi3EEENS1M_ILi16EEENSM_INS5_IJS1O_SN_EEES1U_EEEENS4_39AutoVectorizingCopyWithAssumedAlignmentILi128EEENS4_14SM90_TMA_STOREES2U_S2W_S2W_EEEvvEEEEvNT_6ParamsE,"",@"SHT_CUDA_INFO"
	.sectionflags	@""
	.align	4


	//----- nvinfo : EIATTR_CUDA_API_VERSION
	.align		4
        /*0000*/ 	.byte	0x04, 0x37
        /*0002*/ 	.short	(.L_31 - .L_30)
.L_30:
        /*0004*/ 	.word	0x00000082


	//----- nvinfo : EIATTR_KPARAM_INFO
	.align		4
.L_31:
        /*0008*/ 	.byte	0x04, 0x17
        /*000a*/ 	.short	(.L_33 - .L_32)
.L_32:
        /*000c*/ 	.word	0x00000000
        /*0010*/ 	.short	0x0000
        /*0012*/ 	.short	0x0000
        /*0014*/ 	.byte	0x00, 0xf0, 0x01, 0x30


	//----- nvinfo : EIATTR_AT_ENTRY_FRAGMENTS
	.align		4
.L_33:
        /*0018*/ 	.byte	0x04, 0x4f
        /*001a*/ 	.short	(.L_35 - .L_34)


	//   ....[0]....
.L_34:
        /*001c*/ 	.word	0x00000006


	//----- nvinfo : EIATTR_RESERVED_SMEM_USED
	.align		4
.L_35:
        /*0020*/ 	.byte	0x01, 0x41
	.zero		2


	//----- nvinfo : EIATTR_SPARSE_MMA_MASK
	.align		4
        /*0024*/ 	.byte	0x03, 0x50
        /*0026*/ 	.short	0x0000


	//----- nvinfo : EIATTR_TCGEN05_1CTA_USED
	.align		4
        /*0028*/ 	.byte	0x01, 0x51
	.zero		2


	//----- nvinfo : EIATTR_MAXREG_COUNT
	.align		4
        /*002c*/ 	.byte	0x03, 0x1b
        /*002e*/ 	.short	0x00ff


	//----- nvinfo : EIATTR_NUM_BARRIERS
	.align		4
        /*0030*/ 	.byte	0x02, 0x4c
        /*0032*/ 	.byte	0x07
	.zero		1


	//----- nvinfo : EIATTR_EXTERNS
	.align		4
        /*0034*/ 	.byte	0x04, 0x0f
        /*0036*/ 	.short	(.L_37 - .L_36)


	//   ....[0]....
	.align		4
.L_36:
        /*0038*/ 	.word	index@(__assertfail)


	//----- nvinfo : EIATTR_MERCURY_ISA_VERSION
	.align		4
.L_37:
        /*003c*/ 	.byte	0x03, 0x5f
        /*003e*/ 	.short	0x0101


	//----- nvinfo : EIATTR_INT_WARP_WIDE_INSTR_OFFSETS
	.align		4
        /*0040*/ 	.byte	0x04, 0x31
        /*0042*/ 	.short	(.L_39 - .L_38)


	//   ....[0]....
.L_38:
        /*0044*/ 	.word	0x00002250


	//   ....[1]....
        /*0048*/ 	.word	0x000049a0


	//   ....[2]....
        /*004c*/ 	.word	0x000049d0


	//   ....[3]....
        /*0050*/ 	.word	0x000049f0


	//   ....[4]....
        /*0054*/ 	.word	0x000052e0


	//   ....[5]....
        /*0058*/ 	.word	0x00005380


	//   ....[6]....
        /*005c*/ 	.word	0x000055c0


	//   ....[7]....
        /*0060*/ 	.word	0x00005680


	//----- nvinfo : EIATTR_COOP_GROUP_MASK_REGIDS
	.align		4
.L_39:
        /*0064*/ 	.byte	0x04, 0x29
        /*0066*/ 	.short	(.L_41 - .L_40)


	//   ....[0]....
.L_40:
        /*0068*/ 	.word	0xffffffff


	//   ....[1]....
        /*006c*/ 	.word	0xffffffff


	//   ....[2]....
        /*0070*/ 	.word	0xffffffff


	//   ....[3]....
        /*0074*/ 	.word	0xffffffff


	//   ....[4]....
        /*0078*/ 	.word	0xffffffff


	//   ....[5]....
        /*007c*/ 	.word	0xffffffff


	//   ....[6]....
        /*0080*/ 	.word	0xffffffff


	//   ....[7]....
        /*0084*/ 	.word	0xffffffff


	//   ....[8]....
        /*0088*/ 	.word	0xffffffff


	//   ....[9]....
        /*008c*/ 	.word	0xffffffff


	//   ....[10]....
        /*0090*/ 	.word	0xffffffff


	//   ....[11]....
        /*0094*/ 	.word	0xffffffff


	//   ....[12]....
        /*0098*/ 	.word	0xffffffff


	//----- nvinfo : EIATTR_COOP_GROUP_INSTR_OFFSETS
	.align		4
.L_41:
        /*009c*/ 	.byte	0x04, 0x28
        /*009e*/ 	.short	(.L_43 - .L_42)


	//   ....[0]....
.L_42:
        /*00a0*/ 	.word	0x00000090


	//   ....[1]....
        /*00a4*/ 	.word	0x00000530


	//   ....[2]....
        /*00a8*/ 	.word	0x000006a0


	//   ....[3]....
        /*00ac*/ 	.word	0x00000820


	//   ....[4]....
        /*00b0*/ 	.word	0x00000920


	//   ....[5]....
        /*00b4*/ 	.word	0x00000a90


	//   ....[6]....
        /*00b8*/ 	.word	0x00000bf0


	//   ....[7]....
        /*00bc*/ 	.word	0x00002130


	//   ....[8]....
        /*00c0*/ 	.word	0x00002f20


	//   ....[9]....
        /*00c4*/ 	.word	0x00003130


	//   ....[10]....
        /*00c8*/ 	.word	0x00003160


	//   ....[11]....
        /*00cc*/ 	.word	0x00004880


	//   ....[12]....
        /*00d0*/ 	.word	0x00004ab0


	//----- nvinfo : EIATTR_VRC_CTA_INIT_COUNT
	.align		4
.L_43:
        /*00d4*/ 	.byte	0x02, 0x4a
        /*00d6*/ 	.byte	0x80
	.zero		1


	//----- nvinfo : EIATTR_SYSCALL_OFFSETS
	.align		4
        /*00d8*/ 	.byte	0x04, 0x46
        /*00da*/ 	.short	(.L_45 - .L_44)


	//   ....[0]....
.L_44:
        /*00dc*/ 	.word	0x000062b0


	//   ....[1]....
        /*00e0*/ 	.word	0x000063a0


	//   ....[2]....
        /*00e4*/ 	.word	0x00006be0


	//   ....[3]....
        /*00e8*/ 	.word	0x00007890


	//----- nvinfo : EIATTR_MBARRIER_INSTR_OFFSETS
	.align		4
.L_45:
        /*00ec*/ 	.byte	0x04, 0x39
        /*00ee*/ 	.short	(.L_47 - .L_46)


	//   ....[0]....
.L_46:
        /*00f0*/ 	.word	0x00000610
        /*00f4*/ 	.word	0x000000ff
        /*00f8*/ 	.word	0x00000000
        /*00fc*/ 	.short	0x0100
        /*00fe*/ 	.byte	0x04
	.zero		1


	//   ....[1]....
        /*0100*/ 	.word	0x00000620
        /*0104*/ 	.word	0x000000ff
        /*0108*/ 	.word	0x00000020
        /*010c*/ 	.short	0x0100
        /*010e*/ 	.byte	0x04
	.zero		1


	//   ....[2]....
        /*0110*/ 	.word	0x00000630
        /*0114*/ 	.word	0x000000ff
        /*0118*/ 	.word	0x00000008
        /*011c*/ 	.short	0x0100
        /*011e*/ 	.byte	0x04
	.zero		1


	//   ....[3]....
        /*0120*/ 	.word	0x00000640
        /*0124*/ 	.word	0x000000ff
        /*0128*/ 	.word	0x00000028
        /*012c*/ 	.short	0x0100
        /*012e*/ 	.byte	0x04
	.zero		1


	//   ....[4]....
        /*0130*/ 	.word	0x00000650
        /*0134*/ 	.word	0x000000ff
        /*0138*/ 	.word	0x00000010
        /*013c*/ 	.short	0x0100
        /*013e*/ 	.byte	0x04
	.zero		1


	//   ....[5]....
        /*0140*/ 	.word	0x00000660
        /*0144*/ 	.word	0x000000ff
        /*0148*/ 	.word	0x00000030
        /*014c*/ 	.short	0x0100
        /*014e*/ 	.byte	0x04
	.zero		1


	//   ....[6]....
        /*0150*/ 	.word	0x00000670
        /*0154*/ 	.word	0x000000ff
        /*0158*/ 	.word	0x00000018
        /*015c*/ 	.short	0x0100
        /*015e*/ 	.byte	0x04
	.zero		1


	//   ....[7]....
        /*0160*/ 	.word	0x00000680
        /*0164*/ 	.word	0x000000ff
        /*0168*/ 	.word	0x00000038
        /*016c*/ 	.short	0x0100
        /*016e*/ 	.byte	0x04
	.zero		1


	//   ....[8]....
        /*0170*/ 	.word	0x000007b0
        /*0174*/ 	.word	0x000000ff
        /*0178*/ 	.word	0x00000040
        /*017c*/ 	.short	0x0100
        /*017e*/ 	.byte	0x04
	.zero		1


	//   ....[9]....
        /*0180*/ 	.word	0x000007c0
        /*0184*/ 	.word	0x000000ff
        /*0188*/ 	.word	0x00000058
        /*018c*/ 	.short	0x0100
        /*018e*/ 	.byte	0x04
	.zero		1


	//   ....[10]....
        /*0190*/ 	.word	0x000007d0
        /*0194*/ 	.word	0x000000ff
        /*0198*/ 	.word	0x00000048
        /*019c*/ 	.short	0x0100
        /*019e*/ 	.byte	0x04
	.zero		1


	//   ....[11]....
        /*01a0*/ 	.word	0x000007e0
        /*01a4*/ 	.word	0x000000ff
        /*01a8*/ 	.word	0x00000060
        /*01ac*/ 	.short	0x0100
        /*01ae*/ 	.byte	0x04
	.zero		1


	//   ....[12]....
        /*01b0*/ 	.word	0x000007f0
        /*01b4*/ 	.word	0x000000ff
        /*01b8*/ 	.word	0x00000050
        /*01bc*/ 	.short	0x0100
        /*01be*/ 	.byte	0x04
	.zero		1


	//   ....[13]....
        /*01c0*/ 	.word	0x00000800
        /*01c4*/ 	.word	0x000000ff
        /*01c8*/ 	.word	0x00000068
        /*01cc*/ 	.short	0x0100
        /*01ce*/ 	.byte	0x04
	.zero		1


	//   ....[14]....
        /*01d0*/ 	.word	0x000008f0
        /*01d4*/ 	.word	0x000000ff
        /*01d8*/ 	.word	0x00000070
        /*01dc*/ 	.short	0x0100
        /*01de*/ 	.byte	0x06
	.zero		1


	//   ....[15]....
        /*01e0*/ 	.word	0x00000900
        /*01e4*/ 	.word	0x000000ff
        /*01e8*/ 	.word	0x00000078
        /*01ec*/ 	.short	0x0100
        /*01ee*/ 	.byte	0x06
	.zero		1


	//   ....[16]....
        /*01f0*/ 	.word	0x00000a40
        /*01f4*/ 	.word	0x000000ff
        /*01f8*/ 	.word	0x00000080
        /*01fc*/ 	.short	0x0100
        /*01fe*/ 	.byte	0x06
	.zero		1


	//   ....[17]....
        /*0200*/ 	.word	0x00000a50
        /*0204*/ 	.word	0x000000ff
        /*0208*/ 	.word	0x00000090
        /*020c*/ 	.short	0x0100
        /*020e*/ 	.byte	0x06
	.zero		1


	//   ....[18]....
        /*0210*/ 	.word	0x00000a60
        /*0214*/ 	.word	0x000000ff
        /*0218*/ 	.word	0x00000088
        /*021c*/ 	.short	0x0100
        /*021e*/ 	.byte	0x06
	.zero		1


	//   ....[19]....
        /*0220*/ 	.word	0x00000a70
        /*0224*/ 	.word	0x000000ff
        /*0228*/ 	.word	0x00000098
        /*022c*/ 	.short	0x0100
        /*022e*/ 	.byte	0x06
	.zero		1


	//   ....[20]....
        /*0230*/ 	.word	0x00000ba0
        /*0234*/ 	.word	0x000000ff
        /*0238*/ 	.word	0x000000a0
        /*023c*/ 	.short	0x0100
        /*023e*/ 	.byte	0x04
	.zero		1


	//   ....[21]....
        /*0240*/ 	.word	0x00000bb0
        /*0244*/ 	.word	0x000000ff
        /*0248*/ 	.word	0x000000b0
        /*024c*/ 	.short	0x0100
        /*024e*/ 	.byte	0x04
	.zero		1


	//   ....[22]....
        /*0250*/ 	.word	0x00000bc0
        /*0254*/ 	.word	0x000000ff
        /*0258*/ 	.word	0x000000a8
        /*025c*/ 	.short	0x0100
        /*025e*/ 	.byte	0x04
	.zero		1


	//   ....[23]....
        /*0260*/ 	.word	0x00000bd0
        /*0264*/ 	.word	0x000000ff
        /*0268*/ 	.word	0x000000b8
        /*026c*/ 	.short	0x0100
        /*026e*/ 	.byte	0x04
	.zero		1


	//   ....[24]....
        /*0270*/ 	.word	0x00000cd0
        /*0274*/ 	.word	0x000000ff
        /*0278*/ 	.word	0x000000c0
        /*027c*/ 	.short	0x0100
        /*027e*/ 	.byte	0x04
	.zero		1


	//   ....[25]....
        /*0280*/ 	.word	0x00000ce0
        /*0284*/ 	.word	0x000000ff
        /*0288*/ 	.word	0x000000d0
        /*028c*/ 	.short	0x0100
        /*028e*/ 	.byte	0x04
	.zero		1


	//   ....[26]....
        /*0290*/ 	.word	0x00000cf0
        /*0294*/ 	.word	0x000000ff
        /*0298*/ 	.word	0x000000c8
        /*029c*/ 	.short	0x0100
        /*029e*/ 	.byte	0x04
	.zero		1


	//   ....[27]....
        /*02a0*/ 	.word	0x00000d00
        /*02a4*/ 	.word	0x000000ff
        /*02a8*/ 	.word	0x000000d8
        /*02ac*/ 	.short	0x0100
        /*02ae*/ 	.byte	0x04
	.zero		1


	//   ....[28]....
        /*02b0*/ 	.word	0x000015f0
        /*02b4*/ 	.word	0x00000002
        /*02b8*/ 	.word	0x000000d0
        /*02bc*/ 	.short	0x010a
        /*02be*/ 	.byte	0xff
	.zero		1


	//   ....[29]....
        /*02c0*/ 	.word	0x00001620
        /*02c4*/ 	.word	0x00000002
        /*02c8*/ 	.word	0x000000c0
        /*02cc*/ 	.short	0x0101
        /*02ce*/ 	.byte	0xff
	.zero		1


	//   ....[30]....
        /*02d0*/ 	.word	0x000016f0
        /*02d4*/ 	.word	0x000000ff
        /*02d8*/ 	.word	0x00000020
        /*02dc*/ 	.short	0x010a
        /*02de*/ 	.byte	0x04
	.zero		1


	//   ....[31]....
        /*02e0*/ 	.word	0x000017b0
        /*02e4*/ 	.word	0x000000ff
        /*02e8*/ 	.word	0x00000020
        /*02ec*/ 	.short	0x010a
        /*02ee*/ 	.byte	0x31
	.zero		1


	//   ....[32]....
        /*02f0*/ 	.word	0x000018b0
        /*02f4*/ 	.word	0x000000ff
        /*02f8*/ 	.word	0x00000020
        /*02fc*/ 	.short	0x010a
        /*02fe*/ 	.byte	0x04
	.zero		1


	//   ....[33]....
        /*0300*/ 	.word	0x00001c30
        /*0304*/ 	.word	0x000000ff
        /*0308*/ 	.word	0x00000078
        /*030c*/ 	.short	0x0101
        /*030e*/ 	.byte	0x07
	.zero		1


	//   ....[34]....
        /*0310*/ 	.word	0x00001c50
        /*0314*/ 	.word	0x000000ff
        /*0318*/ 	.word	0x00000020
        /*031c*/ 	.short	0x010a
        /*031e*/ 	.byte	0x04
	.zero		1


	//   ....[35]....
        /*0320*/ 	.word	0x00001cd0
        /*0324*/ 	.word	0x000000ff
        /*0328*/ 	.word	0x00000020
        /*032c*/ 	.short	0x010a
        /*032e*/ 	.byte	0x31
	.zero		1


	//   ....[36]....
        /*0330*/ 	.word	0x00001dd0
        /*0334*/ 	.word	0x000000ff
        /*0338*/ 	.word	0x00000020
        /*033c*/ 	.short	0x010a
        /*033e*/ 	.byte	0x04
	.zero		1


	//   ....[37]....
        /*0340*/ 	.word	0x00002160
        /*0344*/ 	.word	0x00000002
        /*0348*/ 	.word	0x00000080
        /*034c*/ 	.short	0x010a
        /*034e*/ 	.byte	0xff
	.zero		1


	//   ....[38]....
        /*0350*/ 	.word	0x00002220
        /*0354*/ 	.word	0x00000002
        /*0358*/ 	.word	0x00000000
        /*035c*/ 	.short	0x0101
        /*035e*/ 	.byte	0xff
	.zero		1


	//   ....[39]....
        /*0360*/ 	.word	0x00002790
        /*0364*/ 	.word	0x000000ff
        /*0368*/ 	.word	0x00000000
        /*036c*/ 	.short	0x010a
        /*036e*/ 	.byte	0x04
	.zero		1


	//   ....[40]....
        /*0370*/ 	.word	0x00002820
        /*0374*/ 	.word	0x000000ff
        /*0378*/ 	.word	0x00000000
        /*037c*/ 	.short	0x010a
        /*037e*/ 	.byte	0x05
	.zero		1


	//   ....[41]....
        /*0380*/ 	.word	0x000028b0
        /*0384*/ 	.word	0x000000ff
        /*0388*/ 	.word	0x00000000
        /*038c*/ 	.short	0x010a
        /*038e*/ 	.byte	0x05
	.zero		1


	//   ....[42]....
        /*0390*/ 	.word	0x00002950
        /*0394*/ 	.word	0x00000000
        /*0398*/ 	.word	0x00000000
        /*039c*/ 	.short	0x010a
        /*039e*/ 	.byte	0xff
	.zero		1


	//   ....[43]....
        /*03a0*/ 	.word	0x00002a70
        /*03a4*/ 	.word	0x00000000
        /*03a8*/ 	.word	0x000000c0
        /*03ac*/ 	.short	0x010a
        /*03ae*/ 	.byte	0xff
	.zero		1


	//   ....[44]....
        /*03b0*/ 	.word	0x00002ae0
        /*03b4*/ 	.word	0x00000000
        /*03b8*/ 	.word	0x00000000
        /*03bc*/ 	.short	0x0101
        /*03be*/ 	.byte	0xff
	.zero		1


	//   ....[45]....
        /*03c0*/ 	.word	0x00002b00
        /*03c4*/ 	.word	0x000000ff
        /*03c8*/ 	.word	0x00000090
        /*03cc*/ 	.short	0x010a
        /*03ce*/ 	.byte	0x04
	.zero		1


	//   ....[46]....
        /*03d0*/ 	.word	0x00002c20
        /*03d4*/ 	.word	0x00000000
        /*03d8*/ 	.word	0x00000080
        /*03dc*/ 	.short	0x010a
        /*03de*/ 	.byte	0xff
	.zero		1


	//   ....[47]....
        /*03e0*/ 	.word	0x00002d20
        /*03e4*/ 	.word	0x00000000
        /*03e8*/ 	.word	0x00000000
        /*03ec*/ 	.short	0x0101
        /*03ee*/ 	.byte	0xff
	.zero		1


	//   ....[48]....
        /*03f0*/ 	.word	0x00002db0
        /*03f4*/ 	.word	0x000000ff
        /*03f8*/ 	.word	0x00000090
        /*03fc*/ 	.short	0x0106
        /*03fe*/ 	.byte	0x04
	.zero		1


	//   ....[49]....
        /*0400*/ 	.word	0x00002dd0
        /*0404*/ 	.word	0x000000ff
        /*0408*/ 	.word	0x00000090
        /*040c*/ 	.short	0x010a
        /*040e*/ 	.byte	0x04
	.zero		1


	//   ....[50]....
        /*0410*/ 	.word	0x00002e60
        /*0414*/ 	.word	0x000000ff
        /*0418*/ 	.word	0x00000090
        /*041c*/ 	.short	0x0106
        /*041e*/ 	.byte	0x07
	.zero		1


	//   ....[51]....
        /*0420*/ 	.word	0x00002ea0
        /*0424*/ 	.word	0x00000000
        /*0428*/ 	.word	0x00000090
        /*042c*/ 	.short	0x010a
        /*042e*/ 	.byte	0xff
	.zero		1


	//   ....[52]....
        /*0430*/ 	.word	0x00003710
        /*0434*/ 	.word	0x00000002
        /*0438*/ 	.word	0x00000080
        /*043c*/ 	.short	0x010a
        /*043e*/ 	.byte	0xff
	.zero		1


	//   ....[53]....
        /*0440*/ 	.word	0x000037d0
        /*0444*/ 	.word	0x00000002
        /*0448*/ 	.word	0x00000000
        /*044c*/ 	.short	0x0101
        /*044e*/ 	.byte	0xff
	.zero		1


	//   ....[54]....
        /*0450*/ 	.word	0x00003cd0
        /*0454*/ 	.word	0x000000ff
        /*0458*/ 	.word	0x00000000
        /*045c*/ 	.short	0x010a
        /*045e*/ 	.byte	0x04
	.zero		1


	//   ....[55]....
        /*0460*/ 	.word	0x00003ce0
        /*0464*/ 	.word	0x000000ff
        /*0468*/ 	.word	0x000000b0
        /*046c*/ 	.short	0x010a
        /*046e*/ 	.byte	0x07
	.zero		1


	//   ....[56]....
        /*0470*/ 	.word	0x00004110
        /*0474*/ 	.word	0x000000ff
        /*0478*/ 	.word	0x00000000
        /*047c*/ 	.short	0x010a
        /*047e*/ 	.byte	0x07
	.zero		1


	//   ....[57]....
        /*0480*/ 	.word	0x00004280
        /*0484*/ 	.word	0x000000ff
        /*0488*/ 	.word	0x00000000
        /*048c*/ 	.short	0x010a
        /*048e*/ 	.byte	0x04
	.zero		1


	//   ....[58]....
        /*0490*/ 	.word	0x000047c0
        /*0494*/ 	.word	0x000000ff
        /*0498*/ 	.word	0x00000000
        /*049c*/ 	.short	0x010a
        /*049e*/ 	.byte	0x04
	.zero		1


	//   ....[59]....
        /*04a0*/ 	.word	0x00004860
        /*04a4*/ 	.word	0x000000ff
        /*04a8*/ 	.word	0x00000000
        /*04ac*/ 	.short	0x010a
        /*04ae*/ 	.byte	0x04
	.zero		1


	//   ....[60]....
        /*04b0*/ 	.word	0x00004c90
        /*04b4*/ 	.word	0x00000000
        /*04b8*/ 	.word	0x00000080
        /*04bc*/ 	.short	0x010a
        /*04be*/ 	.byte	0xff
	.zero		1


	//   ....[61]....
        /*04c0*/ 	.word	0x00004d50
        /*04c4*/ 	.word	0x00000000
        /*04c8*/ 	.word	0x00000000
        /*04cc*/ 	.short	0x0101
        /*04ce*/ 	.byte	0xff
	.zero		1


	//   ....[62]....
        /*04d0*/ 	.word	0x00005070
        /*04d4*/ 	.word	0x000000ff
        /*04d8*/ 	.word	0x00000078
        /*04dc*/ 	.short	0x010a
        /*04de*/ 	.byte	0x0d
	.zero		1


	//   ....[63]....
        /*04e0*/ 	.word	0x00005280
        /*04e4*/ 	.word	0x000000ff
        /*04e8*/ 	.word	0x00000058
        /*04ec*/ 	.short	0x010a
        /*04ee*/ 	.byte	0x04
	.zero		1


	//   ....[64]....
        /*04f0*/ 	.word	0x00005480
        /*04f4*/ 	.word	0x000000ff
        /*04f8*/ 	.word	0x00000040
        /*04fc*/ 	.short	0x010b
        /*04fe*/ 	.byte	0x04
	.zero		1


	//   ....[65]....
        /*0500*/ 	.word	0x000054d0
        /*0504*/ 	.word	0x000000ff
        /*0508*/ 	.word	0x00000000
        /*050c*/ 	.short	0x0101
        /*050e*/ 	.byte	0x0e
	.zero		1


	//   ....[66]....
        /*0510*/ 	.word	0x00005510
        /*0514*/ 	.word	0x000000ff
        /*0518*/ 	.word	0x00000058
        /*051c*/ 	.short	0x010a
        /*051e*/ 	.byte	0x06
	.zero		1


	//   ....[67]....
        /*0520*/ 	.word	0x00005760
        /*0524*/ 	.word	0x000000ff
        /*0528*/ 	.word	0x00000040
        /*052c*/ 	.short	0x010b
        /*052e*/ 	.byte	0x06
	.zero		1


	//   ....[68]....
        /*0530*/ 	.word	0x00005770
        /*0534*/ 	.word	0x000000ff
        /*0538*/ 	.word	0x00000000
        /*053c*/ 	.short	0x0101
        /*053e*/ 	.byte	0x04
	.zero		1


	//   ....[69]....
        /*0540*/ 	.word	0x00005820
        /*0544*/ 	.word	0x000000ff
        /*0548*/ 	.word	0x00000000
        /*054c*/ 	.short	0x010a
        /*054e*/ 	.byte	0x04
	.zero		1


	//   ....[70]....
        /*0550*/ 	.word	0x000058b0
        /*0554*/ 	.word	0x000000ff
        /*0558*/ 	.word	0x00000000
        /*055c*/ 	.short	0x010a
        /*055e*/ 	.byte	0x05
	.zero		1


	//   ....[71]....
        /*0560*/ 	.word	0x00005950
        /*0564*/ 	.word	0x00000000
        /*0568*/ 	.word	0x00000000
        /*056c*/ 	.short	0x010a
        /*056e*/ 	.byte	0xff
	.zero		1


	//   ....[72]....
        /*0570*/ 	.word	0x00005c90
        /*0574*/ 	.word	0x00000000
        /*0578*/ 	.word	0x00000080
        /*057c*/ 	.short	0x010a
        /*057e*/ 	.byte	0xff
	.zero		1


	//   ....[73]....
        /*0580*/ 	.word	0x00005da0
        /*0584*/ 	.word	0x00000000
        /*0588*/ 	.word	0x00000000
        /*058c*/ 	.short	0x0101
        /*058e*/ 	.byte	0xff
	.zero		1


	//   ....[74]....
        /*0590*/ 	.word	0x00006830
        /*0594*/ 	.word	0x00000000
        /*0598*/ 	.word	0x00000040
        /*059c*/ 	.short	0x010a
        /*059e*/ 	.byte	0xff
	.zero		1


	//   ....[75]....
        /*05a0*/ 	.word	0x000068a0
        /*05a4*/ 	.word	0x00000049
        /*05a8*/ 	.word	0x000000a0
        /*05ac*/ 	.short	0x010a
        /*05ae*/ 	.byte	0xff
	.zero		1


	//   ....[76]....
        /*05b0*/ 	.word	0x00006990
        /*05b4*/ 	.word	0x00000000
        /*05b8*/ 	.word	0x00000040
        /*05bc*/ 	.short	0x010a
        /*05be*/ 	.byte	0xff
	.zero		1


	//   ....[77]....
        /*05c0*/ 	.word	0x00006ac0
        /*05c4*/ 	.word	0x00000049
        /*05c8*/ 	.word	0x000000a0
        /*05cc*/ 	.short	0x010a
        /*05ce*/ 	.byte	0xff
	.zero		1


	//   ....[78]....
        /*05d0*/ 	.word	0x000075d0
        /*05d4*/ 	.word	0x00000000
        /*05d8*/ 	.word	0x00000000
        /*05dc*/ 	.short	0x0101
        /*05de*/ 	.byte	0xff
	.zero		1


	//   ....[79]....
        /*05e0*/ 	.word	0x000075e0
        /*05e4*/ 	.word	0x00000002
        /*05e8*/ 	.word	0x00000040
        /*05ec*/ 	.short	0x010a
        /*05ee*/ 	.byte	0xff
	.zero		1


	//   ....[80]....
        /*05f0*/ 	.word	0x000076b0
        /*05f4*/ 	.word	0x00000002
        /*05f8*/ 	.word	0x00000040
        /*05fc*/ 	.short	0x010a
        /*05fe*/ 	.byte	0xff
	.zero		1


	//   ....[81]....
        /*0600*/ 	.word	0x00007a20
        /*0604*/ 	.word	0x000000ff
        /*0608*/ 	.word	0x00000000
        /*060c*/ 	.short	0x0101
        /*060e*/ 	.byte	0x04
	.zero		1


	//   ....[82]....
        /*0610*/ 	.word	0x00008350
        /*0614*/ 	.word	0x00000000
        /*0618*/ 	.word	0x00000000
        /*061c*/ 	.short	0x0101
        /*061e*/ 	.byte	0xff
	.zero		1


	//   ....[83]....
        /*0620*/ 	.word	0x000085d0
        /*0624*/ 	.word	0x000000ff
        /*0628*/ 	.word	0x00000000
        /*062c*/ 	.short	0x0101
        /*062e*/ 	.byte	0x04
	.zero		1


	//   ....[84]....
        /*0630*/ 	.word	0x000085f0
        /*0634*/ 	.word	0x00000002
        /*0638*/ 	.word	0x000000d0
        /*063c*/ 	.short	0x010a
        /*063e*/ 	.byte	0xff
	.zero		1


	//   ....[85]....
        /*0640*/ 	.word	0x00008650
        /*0644*/ 	.word	0x00000002
        /*0648*/ 	.word	0x00000020
        /*064c*/ 	.short	0x010a
        /*064e*/ 	.byte	0xff
	.zero		1


	//   ....[86]....
        /*0650*/ 	.word	0x000086b0
        /*0654*/ 	.word	0x00000002
        /*0658*/ 	.word	0x00000020
        /*065c*/ 	.short	0x010a
        /*065e*/ 	.byte	0xff
	.zero		1


	//   ....[87]....
        /*0660*/ 	.word	0x00008700
        /*0664*/ 	.word	0x00000002
        /*0668*/ 	.word	0x00000080
        /*066c*/ 	.short	0x010a
        /*066e*/ 	.byte	0xff
	.zero		1


	//   ....[88]....
        /*0670*/ 	.word	0x00008760
        /*0674*/ 	.word	0x00000000
        /*0678*/ 	.word	0x00000000
        /*067c*/ 	.short	0x010a
        /*067e*/ 	.byte	0xff
	.zero		1


	//   ....[89]....
        /*0680*/ 	.word	0x000087c0
        /*0684*/ 	.word	0x00000000
        /*0688*/ 	.word	0x00000000
        /*068c*/ 	.short	0x010a
        /*068e*/ 	.byte	0xff
	.zero		1


	//   ....[90]....
        /*0690*/ 	.word	0x00008820
        /*0694*/ 	.word	0x00000000
        /*0698*/ 	.word	0x00000000
        /*069c*/ 	.short	0x010a
        /*069e*/ 	.byte	0xff
	.zero		1


	//   ....[91]....
        /*06a0*/ 	.word	0x00008870
        /*06a4*/ 	.word	0x00000000
        /*06a8*/ 	.word	0x000000c0
        /*06ac*/ 	.short	0x010a
        /*06ae*/ 	.byte	0xff
	.zero		1


	//   ....[92]....
        /*06b0*/ 	.word	0x000088d0
        /*06b4*/ 	.word	0x00000000
        /*06b8*/ 	.word	0x00000090
        /*06bc*/ 	.short	0x010a
        /*06be*/ 	.byte	0xff
	.zero		1


	//   ....[93]....
        /*06c0*/ 	.word	0x00008920
        /*06c4*/ 	.word	0x00000000
        /*06c8*/ 	.word	0x00000080
        /*06cc*/ 	.short	0x010a
        /*06ce*/ 	.byte	0xff
	.zero		1


	//   ....[94]....
        /*06d0*/ 	.word	0x00008980
        /*06d4*/ 	.word	0x00000000
        /*06d8*/ 	.word	0x00000090
        /*06dc*/ 	.short	0x010a
        /*06de*/ 	.byte	0xff
	.zero		1


	//   ....[95]....
        /*06e0*/ 	.word	0x000089d0
        /*06e4*/ 	.word	0x00000002
        /*06e8*/ 	.word	0x00000080
        /*06ec*/ 	.short	0x010a
        /*06ee*/ 	.byte	0xff
	.zero		1


	//   ....[96]....
        /*06f0*/ 	.word	0x00008a40
        /*06f4*/ 	.word	0x00000004
        /*06f8*/ 	.word	0x000000b0
        /*06fc*/ 	.short	0x010a
        /*06fe*/ 	.byte	0xff
	.zero		1


	//   ....[97]....
        /*0700*/ 	.word	0x00008aa0
        /*0704*/ 	.word	0x00000003
        /*0708*/ 	.word	0x00000000
        /*070c*/ 	.short	0x010a
        /*070e*/ 	.byte	0xff
	.zero		1


	//   ....[98]....
        /*0710*/ 	.word	0x00008b00
        /*0714*/ 	.word	0x00000000
        /*0718*/ 	.word	0x00000000
        /*071c*/ 	.short	0x010a
        /*071e*/ 	.byte	0xff
	.zero		1


	//   ....[99]....
        /*0720*/ 	.word	0x00008b60
        /*0724*/ 	.word	0x00000000
        /*0728*/ 	.word	0x00000000
        /*072c*/ 	.short	0x010a
        /*072e*/ 	.byte	0xff
	.zero		1


	//   ....[100]....
        /*0730*/ 	.word	0x00008bb0
        /*0734*/ 	.word	0x00000000
        /*0738*/ 	.word	0x00000080
        /*073c*/ 	.short	0x010a
        /*073e*/ 	.byte	0xff
	.zero		1


	//   ....[101]....
        /*0740*/ 	.word	0x00008c10
        /*0744*/ 	.word	0x00000000
        /*0748*/ 	.word	0x00000078
        /*074c*/ 	.short	0x010a
        /*074e*/ 	.byte	0xff
	.zero		1


	//   ....[102]....
        /*0750*/ 	.word	0x00008c70
        /*0754*/ 	.word	0x00000000
        /*0758*/ 	.word	0x00000058
        /*075c*/ 	.short	0x010a
        /*075e*/ 	.byte	0xff
	.zero		1


	//   ....[103]....
        /*0760*/ 	.word	0x00008cd0
        /*0764*/ 	.word	0x00000000
        /*0768*/ 	.word	0x00000058
        /*076c*/ 	.short	0x010a
        /*076e*/ 	.byte	0xff
	.zero		1


	//   ....[104]....
        /*0770*/ 	.word	0x00008d30
        /*0774*/ 	.word	0x00000000
        /*0778*/ 	.word	0x00000000
        /*077c*/ 	.short	0x010a
        /*077e*/ 	.byte	0xff
	.zero		1


	//   ....[105]....
        /*0780*/ 	.word	0x00008d90
        /*0784*/ 	.word	0x00000000
        /*0788*/ 	.word	0x00000000
        /*078c*/ 	.short	0x010a
        /*078e*/ 	.byte	0xff
	.zero		1


	//   ....[106]....
        /*0790*/ 	.word	0x00008de0
        /*0794*/ 	.word	0x00000000
        /*0798*/ 	.word	0x00000080
        /*079c*/ 	.short	0x010a
        /*079e*/ 	.byte	0xff
	.zero		1


	//   ....[107]....
        /*07a0*/ 	.word	0x00008e30
        /*07a4*/ 	.word	0x00000000
        /*07a8*/ 	.word	0x00000040
        /*07ac*/ 	.short	0x010a
        /*07ae*/ 	.byte	0xff
	.zero		1


	//   ....[108]....
        /*07b0*/ 	.word	0x00008e80
        /*07b4*/ 	.word	0x00000049
        /*07b8*/ 	.word	0x000000a0
        /*07bc*/ 	.short	0x010a
        /*07be*/ 	.byte	0xff
	.zero		1


	//   ....[109]....
        /*07c0*/ 	.word	0x00008ed0
        /*07c4*/ 	.word	0x00000002
        /*07c8*/ 	.word	0x00000040
        /*07cc*/ 	.short	0x010a
        /*07ce*/ 	.byte	0xff
	.zero		1


	//----- nvinfo : EIATTR_NUM_MBARRIERS
	.align		4
.L_47:
        /*07d0*/ 	.byte	0x03, 0x38
        /*07d2*/ 	.short	0x001c


	//----- nvinfo : EIATTR_EXIT_INSTR_OFFSETS
	.align		4
        /*07d4*/ 	.byte	0x04, 0x1c
        /*07d6*/ 	.short	(.L_49 - .L_48)


	//   ....[0]....
.L_48:
        /*07d8*/ 	.word	0x00002980


	//   ....[1]....
        /*07dc*/ 	.word	0x00002e70


	//   ....[2]....
        /*07e0*/ 	.word	0x00002ed0


	//   ....[3]....
        /*07e4*/ 	.word	0x00004ac0


	//   ....[4]....
        /*07e8*/ 	.word	0x00005980


	//   ....[5]....
        /*07ec*/ 	.word	0x000059c0


	//   ....[6]....
        /*07f0*/ 	.word	0x000084c0


	//   ....[7]....
        /*07f4*/ 	.word	0x00008540


	//   ....[8]....
        /*07f8*/ 	.word	0x00008570


	//   ....[9]....
        /*07fc*/ 	.word	0x000085e0


	//----- nvinfo : EIATTR_MAX_THREADS
	.align		4
.L_49:
        /*0800*/ 	.byte	0x04, 0x05
        /*0802*/ 	.short	(.L_51 - .L_50)
.L_50:
        /*0804*/ 	.word	0x00000100
        /*0808*/ 	.word	0x00000001
        /*080c*/ 	.word	0x00000001


	//----- nvinfo : EIATTR_CRS_STACK_SIZE
	.align		4
.L_51:
        /*0810*/ 	.byte	0x04, 0x1e
        /*0812*/ 	.short	(.L_53 - .L_52)
.L_52:
        /*0814*/ 	.word	0x00000000


	//----- nvinfo : EIATTR_CBANK_PARAM_SIZE
	.align		4
.L_53:
        /*0818*/ 	.byte	0x03, 0x19
        /*081a*/ 	.short	0x0c00


	//----- nvinfo : EIATTR_PARAM_CBANK
	.align		4
        /*081c*/ 	.byte	0x04, 0x0a
        /*081e*/ 	.short	(.L_55 - .L_54)
	.align		4
.L_54:
        /*0820*/ 	.word	index@(.nv.constant0._ZN7cutlass13device_kernelINS_4gemm6kernel13GemmUniversalIN4cute5tupleIJiiiiEEENS1_10collective13CollectiveMmaINS1_46MainloopSm100TmaUmmaWarpSpecializedBlockScaledILi4ELi2ELi2ENS5_IJNS4_1CILi1EEESB_SB_EEEEENS5_IJNSA_ILi128EEENSA_ILi64EEENSA_ILi256EEEEEENS5_IJNS_12float_e4m3_tENS_13float_ue8m0_tEEEENS5_IJNS5_IJlSB_lEEENS4_6LayoutINS5_IJNS5_IJNS5_IJNSA_ILi32EEENSA_ILi4EEEEEEiEEESQ_NS5_IJSB_iEEEEEENS5_IJNS5_IJNS5_IJNSA_ILi16EEESO_EEEiEEENS5_IJNS5_IJNSA_ILi0EEESB_EEENSA_ILi512EEEEEENS5_IJSW_iEEEEEEEEEEESK_S13_NS4_8TiledMMAINS4_8MMA_AtomIJNS4_21SM100_MMA_MXF8F6F4_SSISI_SI_fSJ_Li128ELi64ELNS4_4UMMA5MajorE0ELS18_0ELNS17_7ScaleInE0ELS19_0EEEEEENSM_ISC_NS5_IJSW_SW_SW_EEEEENS5_IJNS4_10UnderscoreES1E_S1E_EEEEENS5_IJNS4_13SM90_TMA_LOADES1H_EEENS5_IJNS4_14ComposedLayoutINS4_7SwizzleILi3ELi4ELi3EEENS4_18smem_ptr_flag_bitsILi8EEENSM_INS5_IJNSA_ILi8EEESE_EEENS5_IJSE_SB_EEEEEEENSM_INS5_IJNS5_IJNS5_IJSP_SB_EEENS5_IJSN_SB_EEEEEESB_NS5_IJSO_NSA_ILi2EEEEEEEEENS5_IJNS5_IJNS5_IJSU_SY_EEESX_EEESW_NS5_IJSB_SY_EEEEEEEEEEEvNS4_8identityES1I_S24_vS25_EENS_8epilogue10collective18CollectiveEpilogueINS27_23Sm100TmaWarpSpecializedILi3ELi2ELi32ELb1ELb0EEEJSH_NS5_IJNSM_ISE_SB_EENSM_ISN_SB_EEEEENS_10bfloat16_tESL_S2F_SL_NS27_6fusion15FusionCallbacksIS2B_NS2G_17LinearCombinationIS2F_fS2F_fLNS_15FloatRoundStyleE2EEESH_S2E_JEEENS4_5SM1004TMEM4LOAD26SM100_TMEM_LOAD_32dp32b32xES1H_NS1J_INS1K_ILi2ELi4ELi3EEENS1M_ILi16EEENSM_INS5_IJS1O_SN_EEES1U_EEEENS4_39AutoVectorizingCopyWithAssumedAlignmentILi128EEENS4_14SM90_TMA_STOREES2U_S2W_S2W_EEEvvEEEEvNT_6ParamsE)
        /*0824*/ 	.short	0x0380
        /*0826*/ 	.short	0x0c00


	//----- nvinfo : EIATTR_SW_WAR
	.align		4
.L_55:
        /*0828*/ 	.byte	0x04, 0x36
        /*082a*/ 	.short	(.L_57 - .L_56)
.L_56:
        /*082c*/ 	.word	0x00000008
.L_57:


//--------------------- .nv.callgraph             --------------------------
	.section	.nv.callgraph,"",@"SHT_CUDA_CALLGRAPH"
	.align	4
	.sectionentsize	8
	.align		4
        /*0000*/ 	.word	0x00000000
	.align		4
        /*0004*/ 	.word	0xffffffff
	.align		4
        /*0008*/ 	.word	index@(_ZN7cutlass13device_kernelINS_4gemm6kernel13GemmUniversalIN4cute5tupleIJiiiiEEENS1_10collective13CollectiveMmaINS1_46MainloopSm100TmaUmmaWarpSpecializedBlockScaledILi4ELi2ELi2ENS5_IJNS4_1CILi1EEESB_SB_EEEEENS5_IJNSA_ILi128EEENSA_ILi64EEENSA_ILi256EEEEEENS5_IJNS_12float_e4m3_tENS_13float_ue8m0_tEEEENS5_IJNS5_IJlSB_lEEENS4_6LayoutINS5_IJNS5_IJNS5_IJNSA_ILi32EEENSA_ILi4EEEEEEiEEESQ_NS5_IJSB_iEEEEEENS5_IJNS5_IJNS5_IJNSA_ILi16EEESO_EEEiEEENS5_IJNS5_IJNSA_ILi0EEESB_EEENSA_ILi512EEEEEENS5_IJSW_iEEEEEEEEEEESK_S13_NS4_8TiledMMAINS4_8MMA_AtomIJNS4_21SM100_MMA_MXF8F6F4_SSISI_SI_fSJ_Li128ELi64ELNS4_4UMMA5MajorE0ELS18_0ELNS17_7ScaleInE0ELS19_0EEEEEENSM_ISC_NS5_IJSW_SW_SW_EEEEENS5_IJNS4_10UnderscoreES1E_S1E_EEEEENS5_IJNS4_13SM90_TMA_LOADES1H_EEENS5_IJNS4_14ComposedLayoutINS4_7SwizzleILi3ELi4ELi3EEENS4_18smem_ptr_flag_bitsILi8EEENSM_INS5_IJNSA_ILi8EEESE_EEENS5_IJSE_SB_EEEEEEENSM_INS5_IJNS5_IJNS5_IJSP_SB_EEENS5_IJSN_SB_EEEEEESB_NS5_IJSO_NSA_ILi2EEEEEEEEENS5_IJNS5_IJNS5_IJSU_SY_EEESX_EEESW_NS5_IJSB_SY_EEEEEEEEEEEvNS4_8identityES1I_S24_vS25_EENS_8epilogue10collective18CollectiveEpilogueINS27_23Sm100TmaWarpSpecializedILi3ELi2ELi32ELb1ELb0EEEJSH_NS5_IJNSM_ISE_SB_EENSM_ISN_SB_EEEEENS_10bfloat16_tESL_S2F_SL_NS27_6fusion15FusionCallbacksIS2B_NS2G_17LinearCombinationIS2F_fS2F_fLNS_15FloatRoundStyleE2EEESH_S2E_JEEENS4_5SM1004TMEM4LOAD26SM100_TMEM_LOAD_32dp32b32xES1H_NS1J_INS1K_ILi2ELi4ELi3EEENS1M_ILi16EEENSM_INS5_IJS1O_SN_EEES1U_EEEENS4_39AutoVectorizingCopyWithAssumedAlignmentILi128EEENS4_14SM90_TMA_STOREES2U_S2W_S2W_EEEvvEEEEvNT_6ParamsE)
	.align		4
        /*000c*/ 	.word	index@(__assertfail)
	.align		4
        /*0010*/ 	.word	0x00000000
	.align		4
        /*0014*/ 	.word	0xfffffffe
	.align		4
        /*0018*/ 	.word	0x00000000
	.align		4
        /*001c*/ 	.word	0xfffffffd
	.align		4
        /*0020*/ 	.word	0x00000000
	.align		4
        /*0024*/ 	.word	0xfffffffc


//--------------------- .nv.constant4             --------------------------
	.section	.nv.constant4,"a",@progbits
	.align	8
	.align		8
.nv.constant4:
        /*0000*/ 	.dword	__assertfail
	.align		8
        /*0008*/ 	.dword	__unnamed_1
	.align		8
        /*0010*/ 	.dword	__unnamed_2
	.align		8
        /*0018*/ 	.dword	_ZN40_INTERNAL_d3b23f1d_4_k_cu_79bfa11f_317464cuda3std3__45__cpo5beginE
	.align		8
        /*0020*/ 	.dword	_ZN40_INTERNAL_d3b23f1d_4_k_cu_79bfa11f_317464cuda3std3__45__cpo3endE
	.align		8
        /*0028*/ 	.dword	_ZN40_INTERNAL_d3b23f1d_4_k_cu_79bfa11f_317464cuda3std3__45__cpo6cbeginE
	.align		8
        /*0030*/ 	.dword	_ZN40_INTERNAL_d3b23f1d_4_k_cu_79bfa11f_317464cuda3std3__45__cpo4cendE
	.align		8
        /*0038*/ 	.dword	_ZN40_INTERNAL_d3b23f1d_4_k_cu_79bfa11f_317464cuda3std3__442_GLOBAL__N__d3b23f1d_4_k_cu_79bfa11f_317466ignoreE
	.align		8
        /*0040*/ 	.dword	_ZN40_INTERNAL_d3b23f1d_4_k_cu_79bfa11f_317464cuda3std3__419piecewise_constructE
	.align		8
        /*0048*/ 	.dword	_ZN40_INTERNAL_d3b23f1d_4_k_cu_79bfa11f_317464cuda3std3__48in_placeE
	.align		8
        /*0050*/ 	.dword	_ZN40_INTERNAL_d3b23f1d_4_k_cu_79bfa11f_317464cuda3std6ranges3__45__cpo4swapE
	.align		8
        /*0058*/ 	.dword	_ZN40_INTERNAL_d3b23f1d_4_k_cu_79bfa11f_317464cuda3std6ranges3__45__cpo9iter_moveE
	.align		8
        /*0060*/ 	.dword	_ZN40_INTERNAL_d3b23f1d_4_k_cu_79bfa11f_317464cute7productE
	.align		8
        /*0068*/ 	.dword	_ZN40_INTERNAL_d3b23f1d_4_k_cu_79bfa11f_317464cute1_E
	.align		8
        /*0070*/ 	.dword	$str$25
	.align		8
        /*0078*/ 	.dword	$str$26
	.align		8
        /*0080*/ 	.dword	$str$27
	.align		8
        /*0088*/ 	.dword	$str$28


//--------------------- .text._ZN7cutlass13device_kernelINS_4gemm6kernel13GemmUniversalIN4cute5tupleIJiiiiEEENS1_10collective13CollectiveMmaINS1_46MainloopSm100TmaUmmaWarpSpecializedBlockScaledILi4ELi2ELi2ENS5_IJNS4_1CILi1EEESB_SB_EEEEENS5_IJNSA_ILi128EEENSA_ILi64EEENSA_ILi256EEEEEENS5_IJNS_12float_e4m3_tENS_13float_ue8m0_tEEEENS5_IJNS5_IJlSB_lEEENS4_6LayoutINS5_IJNS5_IJNS5_IJNSA_ILi32EEENSA_ILi4EEEEEEiEEESQ_NS5_IJSB_iEEEEEENS5_IJNS5_IJNS5_IJNSA_ILi16EEESO_EEEiEEENS5_IJNS5_IJNSA_ILi0EEESB_EEENSA_ILi512EEEEEENS5_IJSW_iEEEEEEEEEEESK_S13_NS4_8TiledMMAINS4_8MMA_AtomIJNS4_21SM100_MMA_MXF8F6F4_SSISI_SI_fSJ_Li128ELi64ELNS4_4UMMA5MajorE0ELS18_0ELNS17_7ScaleInE0ELS19_0EEEEEENSM_ISC_NS5_IJSW_SW_SW_EEEEENS5_IJNS4_10UnderscoreES1E_S1E_EEEEENS5_IJNS4_13SM90_TMA_LOADES1H_EEENS5_IJNS4_14ComposedLayoutINS4_7SwizzleILi3ELi4ELi3EEENS4_18smem_ptr_flag_bitsILi8EEENSM_INS5_IJNSA_ILi8EEESE_EEENS5_IJSE_SB_EEEEEEENSM_INS5_IJNS5_IJNS5_IJSP_SB_EEENS5_IJSN_SB_EEEEEESB_NS5_IJSO_NSA_ILi2EEEEEEEEENS5_IJNS5_IJNS5_IJSU_SY_EEESX_EEESW_NS5_IJSB_SY_EEEEEEEEEEEvNS4_8identityES1I_S24_vS25_EENS_8epilogue10collective18CollectiveEpilogueINS27_23Sm100TmaWarpSpecializedILi3ELi2ELi32ELb1ELb0EEEJSH_NS5_IJNSM_ISE_SB_EENSM_ISN_SB_EEEEENS_10bfloat16_tESL_S2F_SL_NS27_6fusion15FusionCallbacksIS2B_NS2G_17LinearCombinationIS2F_fS2F_fLNS_15FloatRoundStyleE2EEESH_S2E_JEEENS4_5SM1004TMEM4LOAD26SM100_TMEM_LOAD_32dp32b32xES1H_NS1J_INS1K_ILi2ELi4ELi3EEENS1M_ILi16EEENSM_INS5_IJS1O_SN_EEES1U_EEEENS4_39AutoVectorizingCopyWithAssumedAlignmentILi128EEENS4_14SM90_TMA_STOREES2U_S2W_S2W_EEEvvEEEEvNT_6ParamsE --------------------------
	.section	.text._ZN7cutlass13device_kernelINS_4gemm6kernel13GemmUniversalIN4cute5tupleIJiiiiEEENS1_10collective13CollectiveMmaINS1_46MainloopSm100TmaUmmaWarpSpecializedBlockScaledILi4ELi2ELi2ENS5_IJNS4_1CILi1EEESB_SB_EEEEENS5_IJNSA_ILi128EEENSA_ILi64EEENSA_ILi256EEEEEENS5_IJNS_12float_e4m3_tENS_13float_ue8m0_tEEEENS5_IJNS5_IJlSB_lEEENS4_6LayoutINS5_IJNS5_IJNS5_IJNSA_ILi32EEENSA_ILi4EEEEEEiEEESQ_NS5_IJSB_iEEEEEENS5_IJNS5_IJNS5_IJNSA_ILi16EEESO_EEEiEEENS5_IJNS5_IJNSA_ILi0EEESB_EEENSA_ILi512EEEEEENS5_IJSW_iEEEEEEEEEEESK_S13_NS4_8TiledMMAINS4_8MMA_AtomIJNS4_21SM100_MMA_MXF8F6F4_SSISI_SI_fSJ_Li128ELi64ELNS4_4UMMA5MajorE0ELS18_0ELNS17_7ScaleInE0ELS19_0EEEEEENSM_ISC_NS5_IJSW_SW_SW_EEEEENS5_IJNS4_10UnderscoreES1E_S1E_EEEEENS5_IJNS4_13SM90_TMA_LOADES1H_EEENS5_IJNS4_14ComposedLayoutINS4_7SwizzleILi3ELi4ELi3EEENS4_18smem_ptr_flag_bitsILi8EEENSM_INS5_IJNSA_ILi8EEESE_EEENS5_IJSE_SB_EEEEEEENSM_INS5_IJNS5_IJNS5_IJSP_SB_EEENS5_IJSN_SB_EEEEEESB_NS5_IJSO_NSA_ILi2EEEEEEEEENS5_IJNS5_IJNS5_IJSU_SY_EEESX_EEESW_NS5_IJSB_SY_EEEEEEEEEEEvNS4_8identityES1I_S24_vS25_EENS_8epilogue10collective18CollectiveEpilogueINS27_23Sm100TmaWarpSpecializedILi3ELi2ELi32ELb1ELb0EEEJSH_NS5_IJNSM_ISE_SB_EENSM_ISN_SB_EEEEENS_10bfloat16_tESL_S2F_SL_NS27_6fusion15FusionCallbacksIS2B_NS2G_17LinearCombinationIS2F_fS2F_fLNS_15FloatRoundStyleE2EEESH_S2E_JEEENS4_5SM1004TMEM4LOAD26SM100_TMEM_LOAD_32dp32b32xES1H_NS1J_INS1K_ILi2ELi4ELi3EEENS1M_ILi16EEENSM_INS5_IJS1O_SN_EEES1U_EEEENS4_39AutoVectorizingCopyWithAssumedAlignmentILi128EEENS4_14SM90_TMA_STOREES2U_S2W_S2W_EEEvvEEEEvNT_6ParamsE,"ax",@progbits
	.align	128
.text._ZN7cutlass13device_kernelINS_4gemm6kernel13GemmUniversalIN4cute5tupleIJiiiiEEENS1_10collective13CollectiveMmaINS1_46MainloopSm100TmaUmmaWarpSpecializedBlockScaledILi4ELi2ELi2ENS5_IJNS4_1CILi1EEESB_SB_EEEEENS5_IJNSA_ILi128EEENSA_ILi64EEENSA_ILi256EEEEEENS5_IJNS_12float_e4m3_tENS_13float_ue8m0_tEEEENS5_IJNS5_IJlSB_lEEENS4_6LayoutINS5_IJNS5_IJNS5_IJNSA_ILi32EEENSA_ILi4EEEEEEiEEESQ_NS5_IJSB_iEEEEEENS5_IJNS5_IJNS5_IJNSA_ILi16EEESO_EEEiEEENS5_IJNS5_IJNSA_ILi0EEESB_EEENSA_ILi512EEEEEENS5_IJSW_iEEEEEEEEEEESK_S13_NS4_8TiledMMAINS4_8MMA_AtomIJNS4_21SM100_MMA_MXF8F6F4_SSISI_SI_fSJ_Li128ELi64ELNS4_4UMMA5MajorE0ELS18_0ELNS17_7ScaleInE0ELS19_0EEEEEENSM_ISC_NS5_IJSW_SW_SW_EEEEENS5_IJNS4_10UnderscoreES1E_S1E_EEEEENS5_IJNS4_13SM90_TMA_LOADES1H_EEENS5_IJNS4_14ComposedLayoutINS4_7SwizzleILi3ELi4ELi3EEENS4_18smem_ptr_flag_bitsILi8EEENSM_INS5_IJNSA_ILi8EEESE_EEENS5_IJSE_SB_EEEEEEENSM_INS5_IJNS5_IJNS5_IJSP_SB_EEENS5_IJSN_SB_EEEEEESB_NS5_IJSO_NSA_ILi2EEEEEEEEENS5_IJNS5_IJNS5_IJSU_SY_EEESX_EEESW_NS5_IJSB_SY_EEEEEEEEEEEvNS4_8identityES1I_S24_vS25_EENS_8epilogue10collective18CollectiveEpilogueINS27_23Sm100TmaWarpSpecializedILi3ELi2ELi32ELb1ELb0EEEJSH_NS5_IJNSM_ISE_SB_EENSM_ISN_SB_EEEEENS_10bfloat16_tESL_S2F_SL_NS27_6fusion15FusionCallbacksIS2B_NS2G_17LinearCombinationIS2F_fS2F_fLNS_15FloatRoundStyleE2EEESH_S2E_JEEENS4_5SM1004TMEM4LOAD26SM100_TMEM_LOAD_32dp32b32xES1H_NS1J_INS1K_ILi2ELi4ELi3EEENS1M_ILi16EEENSM_INS5_IJS1O_SN_EEES1U_EEEENS4_39AutoVectorizingCopyWithAssumedAlignmentILi128EEENS4_14SM90_TMA_STOREES2U_S2W_S2W_EEEvvEEEEvNT_6ParamsE:
        .type           _ZN7cutlass13device_kernelINS_4gemm6kernel13GemmUniversalIN4cute5tupleIJiiiiEEENS1_10collective13CollectiveMmaINS1_46MainloopSm100TmaUmmaWarpSpecializedBlockScaledILi4ELi2ELi2ENS5_IJNS4_1CILi1EEESB_SB_EEEEENS5_IJNSA_ILi128EEENSA_ILi64EEENSA_ILi256EEEEEENS5_IJNS_12float_e4m3_tENS_13float_ue8m0_tEEEENS5_IJNS5_IJlSB_lEEENS4_6LayoutINS5_IJNS5_IJNS5_IJNSA_ILi32EEENSA_ILi4EEEEEEiEEESQ_NS5_IJSB_iEEEEEENS5_IJNS5_IJNS5_IJNSA_ILi16EEESO_EEEiEEENS5_IJNS5_IJNSA_ILi0EEESB_EEENSA_ILi512EEEEEENS5_IJSW_iEEEEEEEEEEESK_S13_NS4_8TiledMMAINS4_8MMA_AtomIJNS4_21SM100_MMA_MXF8F6F4_SSISI_SI_fSJ_Li128ELi64ELNS4_4UMMA5MajorE0ELS18_0ELNS17_7ScaleInE0ELS19_0EEEEEENSM_ISC_NS5_IJSW_SW_SW_EEEEENS5_IJNS4_10UnderscoreES1E_S1E_EEEEENS5_IJNS4_13SM90_TMA_LOADES1H_EEENS5_IJNS4_14ComposedLayoutINS4_7SwizzleILi3ELi4ELi3EEENS4_18smem_ptr_flag_bitsILi8EEENSM_INS5_IJNSA_ILi8EEESE_EEENS5_IJSE_SB_EEEEEEENSM_INS5_IJNS5_IJNS5_IJSP_SB_EEENS5_IJSN_SB_EEEEEESB_NS5_IJSO_NSA_ILi2EEEEEEEEENS5_IJNS5_IJNS5_IJSU_SY_EEESX_EEESW_NS5_IJSB_SY_EEEEEEEEEEEvNS4_8identityES1I_S24_vS25_EENS_8epilogue10collective18CollectiveEpilogueINS27_23Sm100TmaWarpSpecializedILi3ELi2ELi32ELb1ELb0EEEJSH_NS5_IJNSM_ISE_SB_EENSM_ISN_SB_EEEEENS_10bfloat16_tESL_S2F_SL_NS27_6fusion15FusionCallbacksIS2B_NS2G_17LinearCombinationIS2F_fS2F_fLNS_15FloatRoundStyleE2EEESH_S2E_JEEENS4_5SM1004TMEM4LOAD26SM100_TMEM_LOAD_32dp32b32xES1H_NS1J_INS1K_ILi2ELi4ELi3EEENS1M_ILi16EEENSM_INS5_IJS1O_SN_EEES1U_EEEENS4_39AutoVectorizingCopyWithAssumedAlignmentILi128EEENS4_14SM90_TMA_STOREES2U_S2W_S2W_EEEvvEEEEvNT_6ParamsE,@function
        .size           _ZN7cutlass13device_kernelINS_4gemm6kernel13GemmUniversalIN4cute5tupleIJiiiiEEENS1_10collective13CollectiveMmaINS1_46MainloopSm100TmaUmmaWarpSpecializedBlockScaledILi4ELi2ELi2ENS5_IJNS4_1CILi1EEESB_SB_EEEEENS5_IJNSA_ILi128EEENSA_ILi64EEENSA_ILi256EEEEEENS5_IJNS_12float_e4m3_tENS_13float_ue8m0_tEEEENS5_IJNS5_IJlSB_lEEENS4_6LayoutINS5_IJNS5_IJNS5_IJNSA_ILi32EEENSA_ILi4EEEEEEiEEESQ_NS5_IJSB_iEEEEEENS5_IJNS5_IJNS5_IJNSA_ILi16EEESO_EEEiEEENS5_IJNS5_IJNSA_ILi0EEESB_EEENSA_ILi512EEEEEENS5_IJSW_iEEEEEEEEEEESK_S13_NS4_8TiledMMAINS4_8MMA_AtomIJNS4_21SM100_MMA_MXF8F6F4_SSISI_SI_fSJ_Li128ELi64ELNS4_4UMMA5MajorE0ELS18_0ELNS17_7ScaleInE0ELS19_0EEEEEENSM_ISC_NS5_IJSW_SW_SW_EEEEENS5_IJNS4_10UnderscoreES1E_S1E_EEEEENS5_IJNS4_13SM90_TMA_LOADES1H_EEENS5_IJNS4_14ComposedLayoutINS4_7SwizzleILi3ELi4ELi3EEENS4_18smem_ptr_flag_bitsILi8EEENSM_INS5_IJNSA_ILi8EEESE_EEENS5_IJSE_SB_EEEEEEENSM_INS5_IJNS5_IJNS5_IJSP_SB_EEENS5_IJSN_SB_EEEEEESB_NS5_IJSO_NSA_ILi2EEEEEEEEENS5_IJNS5_IJNS5_IJSU_SY_EEESX_EEESW_NS5_IJSB_SY_EEEEEEEEEEEvNS4_8identityES1I_S24_vS25_EENS_8epilogue10collective18CollectiveEpilogueINS27_23Sm100TmaWarpSpecializedILi3ELi2ELi32ELb1ELb0EEEJSH_NS5_IJNSM_ISE_SB_EENSM_ISN_SB_EEEEENS_10bfloat16_tESL_S2F_SL_NS27_6fusion15FusionCallbacksIS2B_NS2G_17LinearCombinationIS2F_fS2F_fLNS_15FloatRoundStyleE2EEESH_S2E_JEEENS4_5SM1004TMEM4LOAD26SM100_TMEM_LOAD_32dp32b32xES1H_NS1J_INS1K_ILi2ELi4ELi3EEENS1M_ILi16EEENSM_INS5_IJS1O_SN_EEES1U_EEEENS4_39AutoVectorizingCopyWithAssumedAlignmentILi128EEENS4_14SM90_TMA_STOREES2U_S2W_S2W_EEEvvEEEEvNT_6ParamsE,(.L_x_154 - _ZN7cutlass13device_kernelINS_4gemm6kernel13GemmUniversalIN4cute5tupleIJiiiiEEENS1_10collective13CollectiveMmaINS1_46MainloopSm100TmaUmmaWarpSpecializedBlockScaledILi4ELi2ELi2ENS5_IJNS4_1CILi1EEESB_SB_EEEEENS5_IJNSA_ILi128EEENSA_ILi64EEENSA_ILi256EEEEEENS5_IJNS_12float_e4m3_tENS_13float_ue8m0_tEEEENS5_IJNS5_IJlSB_lEEENS4_6LayoutINS5_IJNS5_IJNS5_IJNSA_ILi32EEENSA_ILi4EEEEEEiEEESQ_NS5_IJSB_iEEEEEENS5_IJNS5_IJNS5_IJNSA_ILi16EEESO_EEEiEEENS5_IJNS5_IJNSA_ILi0EEESB_EEENSA_ILi512EEEEEENS5_IJSW_iEEEEEEEEEEESK_S13_NS4_8TiledMMAINS4_8MMA_AtomIJNS4_21SM100_MMA_MXF8F6F4_SSISI_SI_fSJ_Li128ELi64ELNS4_4UMMA5MajorE0ELS18_0ELNS17_7ScaleInE0ELS19_0EEEEEENSM_ISC_NS5_IJSW_SW_SW_EEEEENS5_IJNS4_10UnderscoreES1E_S1E_EEEEENS5_IJNS4_13SM90_TMA_LOADES1H_EEENS5_IJNS4_14ComposedLayoutINS4_7SwizzleILi3ELi4ELi3EEENS4_18smem_ptr_flag_bitsILi8EEENSM_INS5_IJNSA_ILi8EEESE_EEENS5_IJSE_SB_EEEEEEENSM_INS5_IJNS5_IJNS5_IJSP_SB_EEENS5_IJSN_SB_EEEEEESB_NS5_IJSO_NSA_ILi2EEEEEEEEENS5_IJNS5_IJNS5_IJSU_SY_EEESX_EEESW_NS5_IJSB_SY_EEEEEEEEEEEvNS4_8identityES1I_S24_vS25_EENS_8epilogue10collective18CollectiveEpilogueINS27_23Sm100TmaWarpSpecializedILi3ELi2ELi32ELb1ELb0EEEJSH_NS5_IJNSM_ISE_SB_EENSM_ISN_SB_EEEEENS_10bfloat16_tESL_S2F_SL_NS27_6fusion15FusionCallbacksIS2B_NS2G_17LinearCombinationIS2F_fS2F_fLNS_15FloatRoundStyleE2EEESH_S2E_JEEENS4_5SM1004TMEM4LOAD26SM100_TMEM_LOAD_32dp32b32xES1H_NS1J_INS1K_ILi2ELi4ELi3EEENS1M_ILi16EEENSM_INS5_IJS1O_SN_EEES1U_EEEENS4_39AutoVectorizingCopyWithAssumedAlignmentILi128EEENS4_14SM90_TMA_STOREES2U_S2W_S2W_EEEvvEEEEvNT_6ParamsE)
        .other          _ZN7cutlass13device_kernelINS_4gemm6kernel13GemmUniversalIN4cute5tupleIJiiiiEEENS1_10collective13CollectiveMmaINS1_46MainloopSm100TmaUmmaWarpSpecializedBlockScaledILi4ELi2ELi2ENS5_IJNS4_1CILi1EEESB_SB_EEEEENS5_IJNSA_ILi128EEENSA_ILi64EEENSA_ILi256EEEEEENS5_IJNS_12float_e4m3_tENS_13float_ue8m0_tEEEENS5_IJNS5_IJlSB_lEEENS4_6LayoutINS5_IJNS5_IJNS5_IJNSA_ILi32EEENSA_ILi4EEEEEEiEEESQ_NS5_IJSB_iEEEEEENS5_IJNS5_IJNS5_IJNSA_ILi16EEESO_EEEiEEENS5_IJNS5_IJNSA_ILi0EEESB_EEENSA_ILi512EEEEEENS5_IJSW_iEEEEEEEEEEESK_S13_NS4_8TiledMMAINS4_8MMA_AtomIJNS4_21SM100_MMA_MXF8F6F4_SSISI_SI_fSJ_Li128ELi64ELNS4_4UMMA5MajorE0ELS18_0ELNS17_7ScaleInE0ELS19_0EEEEEENSM_ISC_NS5_IJSW_SW_SW_EEEEENS5_IJNS4_10UnderscoreES1E_S1E_EEEEENS5_IJNS4_13SM90_TMA_LOADES1H_EEENS5_IJNS4_14ComposedLayoutINS4_7SwizzleILi3ELi4ELi3EEENS4_18smem_ptr_flag_bitsILi8EEENSM_INS5_IJNSA_ILi8EEESE_EEENS5_IJSE_SB_EEEEEEENSM_INS5_IJNS5_IJNS5_IJSP_SB_EEENS5_IJSN_SB_EEEEEESB_NS5_IJSO_NSA_ILi2EEEEEEEEENS5_IJNS5_IJNS5_IJSU_SY_EEESX_EEESW_NS5_IJSB_SY_EEEEEEEEEEEvNS4_8identityES1I_S24_vS25_EENS_8epilogue10collective18CollectiveEpilogueINS27_23Sm100TmaWarpSpecializedILi3ELi2ELi32ELb1ELb0EEEJSH_NS5_IJNSM_ISE_SB_EENSM_ISN_SB_EEEEENS_10bfloat16_tESL_S2F_SL_NS27_6fusion15FusionCallbacksIS2B_NS2G_17LinearCombinationIS2F_fS2F_fLNS_15FloatRoundStyleE2EEESH_S2E_JEEENS4_5SM1004TMEM4LOAD26SM100_TMEM_LOAD_32dp32b32xES1H_NS1J_INS1K_ILi2ELi4ELi3EEENS1M_ILi16EEENSM_INS5_IJS1O_SN_EEES1U_EEEENS4_39AutoVectorizingCopyWithAssumedAlignmentILi128EEENS4_14SM90_TMA_STOREES2U_S2W_S2W_EEEvvEEEEvNT_6ParamsE,@"STO_CUDA_ENTRY STV_DEFAULT"
_ZN7cutlass13device_kernelINS_4gemm6kernel13GemmUniversalIN4cute5tupleIJiiiiEEENS1_10collective13CollectiveMmaINS1_46MainloopSm100TmaUmmaWarpSpecializedBlockScaledILi4ELi2ELi2ENS5_IJNS4_1CILi1EEESB_SB_EEEEENS5_IJNSA_ILi128EEENSA_ILi64EEENSA_ILi256EEEEEENS5_IJNS_12float_e4m3_tENS_13float_ue8m0_tEEEENS5_IJNS5_IJlSB_lEEENS4_6LayoutINS5_IJNS5_IJNS5_IJNSA_ILi32EEENSA_ILi4EEEEEEiEEESQ_NS5_IJSB_iEEEEEENS5_IJNS5_IJNS5_IJNSA_ILi16EEESO_EEEiEEENS5_IJNS5_IJNSA_ILi0EEESB_EEENSA_ILi512EEEEEENS5_IJSW_iEEEEEEEEEEESK_S13_NS4_8TiledMMAINS4_8MMA_AtomIJNS4_21SM100_MMA_MXF8F6F4_SSISI_SI_fSJ_Li128ELi64ELNS4_4UMMA5MajorE0ELS18_0ELNS17_7ScaleInE0ELS19_0EEEEEENSM_ISC_NS5_IJSW_SW_SW_EEEEENS5_IJNS4_10UnderscoreES1E_S1E_EEEEENS5_IJNS4_13SM90_TMA_LOADES1H_EEENS5_IJNS4_14ComposedLayoutINS4_7SwizzleILi3ELi4ELi3EEENS4_18smem_ptr_flag_bitsILi8EEENSM_INS5_IJNSA_ILi8EEESE_EEENS5_IJSE_SB_EEEEEEENSM_INS5_IJNS5_IJNS5_IJSP_SB_EEENS5_IJSN_SB_EEEEEESB_NS5_IJSO_NSA_ILi2EEEEEEEEENS5_IJNS5_IJNS5_IJSU_SY_EEESX_EEESW_NS5_IJSB_SY_EEEEEEEEEEEvNS4_8identityES1I_S24_vS25_EENS_8epilogue10collective18CollectiveEpilogueINS27_23Sm100TmaWarpSpecializedILi3ELi2ELi32ELb1ELb0EEEJSH_NS5_IJNSM_ISE_SB_EENSM_ISN_SB_EEEEENS_10bfloat16_tESL_S2F_SL_NS27_6fusion15FusionCallbacksIS2B_NS2G_17LinearCombinationIS2F_fS2F_fLNS_15FloatRoundStyleE2EEESH_S2E_JEEENS4_5SM1004TMEM4LOAD26SM100_TMEM_LOAD_32dp32b32xES1H_NS1J_INS1K_ILi2ELi4ELi3EEENS1M_ILi16EEENSM_INS5_IJS1O_SN_EEES1U_EEEENS4_39AutoVectorizingCopyWithAssumedAlignmentILi128EEENS4_14SM90_TMA_STOREES2U_S2W_S2W_EEEvvEEEEvNT_6ParamsE:
[----:B------:R-:W1:Y:S01]  /*0000*/  LDC R1, c[0x0][0x37c] ;  /* 0x0000df00ff017b82 */ /* 0x000e620000000800 */
[----:B------:R-:W2:Y:S01]  /*0010*/  S2R R93, SR_TID.X ;  /* 0x00000000005d7919 */ /* 0x000ea20000002100 */
[----:B------:R-:W3:Y:S01]  /*0020*/  LDCU.64 UR12, c[0x0][0xc90] ;  /* 0x00019200ff0c77ac */ /* 0x000ee20008000a00 */
[----:B------:R-:W-:Y:S02]  /*0030*/  PRMT R88, RZ, 0x7610, R88 ;  /* 0x00007610ff587816 */ /* 0x000fe40000000058 */
[----:B------:R-:W-:Y:S01]  /*0040*/  ELECT P5, URZ, PT ;  /* 0x0000000000ff782f */ /* 0x000fe200038a0000 */
[----:B------:R-:W4:Y:S01]  /*0050*/  LDCU.64 UR58, c[0x0][0x358] ;  /* 0x00006b00ff3a77ac */ /* 0x000f220008000a00 */
[----:B---3--:R-:W-:-:S04]  /*0060*/  UISETP.NE.U32.AND UP0, UPT, UR12, URZ, UPT ;  /* 0x000000ff0c00728c */ /* 0x008fc8000bf05070 */
[----:B------:R-:W-:Y:S01]  /*0070*/  UISETP.NE.AND.EX UP0, UPT, UR13, URZ, UPT, UP0 ;  /* 0x000000ff0d00728c */ /* 0x000fe2000bf05300 */
[----:B--2---:R-:W-:-:S05]  /*0080*/  SHF.R.U32.HI R92, RZ, 0x5, R93 ;  /* 0x00000005ff5c7819 */ /* 0x004fca000001165d */
[----:B------:R-:W2:Y:S02]  /*0090*/  SHFL.IDX PT, R0, R92, RZ, 0x1f ;  /* 0x00001fff5c007589 */ /* 0x000ea400000e0000 */
[----:B--2---:R-:W-:Y:S01]  /*00a0*/  R2UR UR14, R0 ;  /* 0x00000000000e72ca */ /* 0x004fe200000e0000 */
[----:B-1--4-:R-:W-:-:S14]  /*00b0*/  BRA.U UP0, `(.L_x_0) ;  /* 0x00000001002c7547 */ /* 0x012fdc000b800000 */
[----:B------:R-:W1:Y:S02]  /*00c0*/  LDCU.64 UR4, c[0x0][0xc88] ;  /* 0x00019100ff0477ac */ /* 0x000e640008000a00 */
[----:B-1----:R-:W-:-:S04]  /*00d0*/  UISETP.NE.U32.AND UP0, UPT, UR4, URZ, UPT ;  /* 0x000000ff0400728c */ /* 0x002fc8000bf05070 */
[----:B------:R-:W-:-:S09]  /*00e0*/  UISETP.NE.AND.EX UP0, UPT, UR5, URZ, UPT, UP0 ;  /* 0x000000ff0500728c */ /* 0x000fd2000bf05300 */
[----:B------:R-:W-:Y:S05]  /*00f0*/  BRA.U !UP0, `(.L_x_1) ;  /* 0x0000000108107547 */ /* 0x000fea000b800000 */
[----:B------:R-:W1:Y:S02]  /*0100*/  LDC.64 R2, c[0x0][0xc88] ;  /* 0x00032200ff027b82 */ /* 0x000e640000000a00 */
[----:B-1----:R1:W5:Y:S01]  /*0110*/  LDG.E R49, desc[UR58][R2.64] ;  /* 0x0000003a02317981 */ /* 0x002362000c1e1900 */
[----:B------:R-:W-:Y:S01]  /*0120*/  HFMA2 R88, -RZ, RZ, 0, 5.9604644775390625e-08 ;  /* 0x00000001ff587431 */ /* 0x000fe200000001ff */
[----:B------:R-:W-:Y:S05]  /*0130*/  BRA `(.L_x_0) ;  /* 0x00000000000c7947 */ /* 0x000fea0003800000 */
.L_x_1:
[----:B------:R-:W1:Y:S01]  /*0140*/  LDCU UR4, c[0x0][0xc80] ;  /* 0x00019000ff0477ac */ /* 0x000e620008000800 */
[----:B------:R-:W-:Y:S01]  /*0150*/  HFMA2 R88, -RZ, RZ, 0, 5.9604644775390625e-08 ;  /* 0x00000001ff587431 */ /* 0x000fe200000001ff */
[----:B-1----:R-:W-:-:S07]  /*0160*/  MOV R49, UR4 ;  /* 0x0000000400317c02 */ /* 0x002fce0008000f00 */
.L_x_0:
[----:B------:R-:W2:Y:S02]  /*0170*/  LDCU.64 UR4, c[0x0][0xcb0] ;  /* 0x00019600ff0477ac */ /* 0x000ea40008000a00 */
[----:B--2---:R-:W-:-:S04]  /*0180*/  UISETP.NE.U32.AND UP0, UPT, UR4, URZ, UPT ;  /* 0x000000ff0400728c */ /* 0x004fc8000bf05070 */
[----:B------:R-:W-:-:S09]  /*0190*/  UISETP.NE.AND.EX UP0, UPT, UR5, URZ, UPT, UP0 ;  /* 0x000000ff0500728c */ /* 0x000fd2000bf05300 */
[----:B------:R-:W-:Y:S05]  /*01a0*/  BRA.U UP0, `(.L_x_2) ;  /* 0x0000000100247547 */ /* 0x000fea000b800000 */
[----:B------:R-:W2:Y:S02]  /*01b0*/  LDCU.64 UR4, c[0x0][0xca8] ;  /* 0x00019500ff0477ac */ /* 0x000ea40008000a00 */
[----:B--2---:R-:W-:-:S04]  /*01c0*/  UISETP.NE.U32.AND UP0, UPT, UR4, URZ, UPT ;  /* 0x000000ff0400728c */ /* 0x004fc8000bf05070 */
[----:B------:R-:W-:-:S09]  /*01d0*/  UISETP.NE.AND.EX UP0, UPT, UR5, URZ, UPT, UP0 ;  /* 0x000000ff0500728c */ /* 0x000fd2000bf05300 */
[----:B------:R-:W-:Y:S05]  /*01e0*/  BRA.U !UP0, `(.L_x_3) ;  /* 0x00000001080c7547 */ /* 0x000fea000b800000 */
[----:B-1----:R-:W1:Y:S02]  /*01f0*/  LDC.64 R2, c[0x0][0xca8] ;  /* 0x00032a00ff027b82 */ /* 0x002e640000000a00 */
[----:B-1----:R2:W5:Y:S01]  /*0200*/  LDG.E R47, desc[UR58][R2.64] ;  /* 0x0000003a022f7981 */ /* 0x002562000c1e1900 */
[----:B------:R-:W-:Y:S05]  /*0210*/  BRA `(.L_x_2) ;  /* 0x0000000000087947 */ /* 0x000fea0003800000 */
.L_x_3:
[----:B------:R-:W2:Y:S02]  /*0220*/  LDCU UR4, c[0x0][0xca0] ;  /* 0x00019400ff0477ac */ /* 0x000ea40008000800 */
[----:B--2---:R-:W-:Y:S02]  /*0230*/  MOV R47, UR4 ;  /* 0x00000004002f7c02 */ /* 0x004fe40008000f00 */
.L_x_2:
[----:B------:R-:W-:Y:S01]  /*0240*/  IMAD.U32 R0, RZ, RZ, UR14 ;  /* 0x0000000eff007e24 */ /* 0x000fe2000f8e00ff */
[----:B------:R-:W-:Y:S04]  /*0250*/  BSSY.RECONVERGENT B0, `(.L_x_4) ;  /* 0x0000012000007945 */ /* 0x000fe80003800200 */
[C---:B------:R-:W-:Y:S02]  /*0260*/  ISETP.NE.OR P1, PT, R0.reuse, 0x1, !P5 ;  /* 0x000000010000780c */ /* 0x040fe40006f25670 */
[----:B------:R-:W-:-:S11]  /*0270*/  ISETP.NE.OR P0, PT, R0, 0x3, !P5 ;  /* 0x000000030000780c */ /* 0x000fd60006f05670 */
[----:B------:R-:W-:Y:S05]  /*0280*/  @P1 BRA `(.L_x_5) ;  /* 0x0000000000381947 */ /* 0x000fea0003800000 */
[----:B------:R-:W3:Y:S02]  /*0290*/  LDCU.64 UR4, c[0x0][0x348] ;  /* 0x00006900ff0477ac */ /* 0x000ee40008000a00 */
[----:B---3--:R-:W-:Y:S02]  /*02a0*/  UIADD3 UR10, UP3, UPT, UR4, 0x80, URZ ;  /* 0x00000080040a7890 */ /* 0x008fe4000ff7e0ff */
[----:B------:R-:W-:Y:S02]  /*02b0*/  UIADD3 UR8, UP2, UPT, UR4, 0x180, URZ ;  /* 0x0000018004087890 */ /* 0x000fe4000ff5e0ff */
[----:B------:R-:W-:Y:S02]  /*02c0*/  UIADD3 UR6, UP1, UPT, UR4, 0x280, URZ ;  /* 0x0000028004067890 */ /* 0x000fe4000ff3e0ff */
[----:B------:R-:W-:Y:S02]  /*02d0*/  UIADD3 UR4, UP0, UPT, UR4, 0x380, URZ ;  /* 0x0000038004047890 */ /* 0x000fe4000ff1e0ff */
[----:B------:R-:W-:-:S02]  /*02e0*/  UIADD3.X UR11, UPT, UPT, URZ, UR5, URZ, UP3, !UPT ;  /* 0x00000005ff0b7290 */ /* 0x000fc40009ffe4ff */
[----:B------:R-:W-:Y:S02]  /*02f0*/  UIADD3.X UR9, UPT, UPT, URZ, UR5, URZ, UP2, !UPT ;  /* 0x00000005ff097290 */ /* 0x000fe400097fe4ff */
[----:B------:R-:W-:Y:S02]  /*0300*/  UIADD3.X UR7, UPT, UPT, URZ, UR5, URZ, UP1, !UPT ;  /* 0x00000005ff077290 */ /* 0x000fe40008ffe4ff */
[----:B------:R-:W-:-:S03]  /*0310*/  UIADD3.X UR5, UPT, UPT, URZ, UR5, URZ, UP0, !UPT ;  /* 0x00000005ff057290 */ /* 0x000fc600087fe4ff */
[----:B------:R3:W-:Y:S02]  /*0320*/  UTMACCTL.PF [UR10] ;  /* 0x000000000a0079b9 */ /* 0x0007e40008040000 */
[----:B------:R3:W-:Y:S02]  /*0330*/  UTMACCTL.PF [UR8] ;  /* 0x00000000080079b9 */ /* 0x0007e40008040000 */
[----:B------:R3:W-:Y:S02]  /*0340*/  UTMACCTL.PF [UR6] ;  /* 0x00000000060079b9 */ /* 0x0007e40008040000 */
[----:B------:R3:W-:Y:S02]  /*0350*/  UTMACCTL.PF [UR4] ;  /* 0x00000000040079b9 */ /* 0x0007e40008040000 */
[----:B---3--:R-:W-:Y:S01]  /*0360*/  NOP ;  /* 0x0000000000007918 */ /* 0x008fe20000000000 */
.L_x_5:
[----:B------:R-:W-:Y:S05]  /*0370*/  BSYNC.RECONVERGENT B0 ;  /* 0x0000000000007941 */ /* 0x000fea0003800200 */
.L_x_4:
[----:B------:R-:W-:Y:S04]  /*0380*/  BSSY.RECONVERGENT B0, `(.L_x_6) ;  /* 0x000000a000007945 */ /* 0x000fe80003800200 */
[----:B------:R-:W-:Y:S05]  /*0390*/  @P0 BRA `(.L_x_7) ;  /* 0x0000000000200947 */ /* 0x000fea0003800000 */
[----:B------:R-:W3:Y:S02]  /*03a0*/  LDCU.64 UR4, c[0x0][0x348] ;  /* 0x00006900ff0477ac */ /* 0x000ee40008000a00 */
[----:B---3--:R-:W-:Y:S02]  /*03b0*/  UIADD3 UR6, UP1, UPT, UR4, 0x980, URZ ;  /* 0x0000098004067890 */ /* 0x008fe4000ff3e0ff */
[----:B------:R-:W-:Y:S02]  /*03c0*/  UIADD3 UR4, UP0, UPT, UR4, 0xa80, URZ ;  /* 0x00000a8004047890 */ /* 0x000fe4000ff1e0ff */
[----:B------:R-:W-:Y:S02]  /*03d0*/  UIADD3.X UR7, UPT, UPT, URZ, UR5, URZ, UP1, !UPT ;  /* 0x00000005ff077290 */ /* 0x000fe40008ffe4ff */
[----:B------:R-:W-:-:S07]  /*03e0*/  UIADD3.X UR5, UPT, UPT, URZ, UR5, URZ, UP0, !UPT ;  /* 0x00000005ff057290 */ /* 0x000fce00087fe4ff */
[----:B------:R3:W-:Y:S02]  /*03f0*/  UTMACCTL.PF [UR6] ;  /* 0x00000000060079b9 */ /* 0x0007e40008040000 */
[----:B------:R3:W-:Y:S02]  /*0400*/  UTMACCTL.PF [UR4] ;  /* 0x00000000040079b9 */ /* 0x0007e40008040000 */
[----:B---3--:R-:W-:Y:S01]  /*0410*/  NOP ;  /* 0x0000000000007918 */ /* 0x008fe20000000000 */
.L_x_7:
[----:B------:R-:W-:Y:S05]  /*0420*/  BSYNC.RECONVERGENT B0 ;  /* 0x0000000000007941 */ /* 0x000fea0003800200 */
.L_x_6:
[----:B------:R-:W3:Y:S01]  /*0430*/  LDCU.64 UR4, c[0x0][0xc88] ;  /* 0x00019100ff0477ac */ /* 0x000ee20008000a00 */
[----:B------:R-:W-:Y:S02]  /*0440*/  UISETP.EQ.U32.AND UP1, UPT, UR12, URZ, UPT ;  /* 0x000000ff0c00728c */ /* 0x000fe4000bf22070 */
[----:B------:R-:W-:Y:S02]  /*0450*/  UPLOP3.LUT UP2, UPT, UPT, UPT, UPT, 0x80, 0x8 ;  /* 0x000000000008789c */ /* 0x000fe40003f4f070 */
[----:B---3--:R-:W-:-:S04]  /*0460*/  UISETP.NE.U32.AND UP0, UPT, UR4, URZ, UPT ;  /* 0x000000ff0400728c */ /* 0x008fc8000bf05070 */
[----:B------:R-:W-:-:S04]  /*0470*/  UISETP.NE.AND.EX UP0, UPT, UR5, URZ, UPT, UP0 ;  /* 0x000000ff0500728c */ /* 0x000fc8000bf05300 */
[----:B------:R-:W-:-:S04]  /*0480*/  UISETP.EQ.OR.EX UP3, UPT, UR13, URZ, !UP0, UP1 ;  /* 0x000000ff0d00728c */ /* 0x000fc8000c762710 */
[----:B------:R-:W-:-:S05]  /*0490*/  UP2UR UR54, UPR, URZ, 0x8 ;  /* 0x00000008ff367883 */ /* 0x000fca0008000000 */
[----:B------:R-:W-:Y:S07]  /*04a0*/  BRA.U !UP3, `(.L_x_8) ;  /* 0x000000010b207547 */ /* 0x000fee000b800000 */
[----:B------:R-:W-:Y:S01]  /*04b0*/  UISETP.NE.U32.AND UP2, UPT, UR12, URZ, UPT ;  /* 0x000000ff0c00728c */ /* 0x000fe2000bf45070 */
[----:B-----5:R-:W-:Y:S01]  /*04c0*/  FSETP.NEU.AND P0, PT, R49, RZ, PT ;  /* 0x000000ff3100720b */ /* 0x020fe20003f0d000 */
[----:B------:R-:W-:Y:S02]  /*04d0*/  USEL UR4, URZ, 0xffffffff, UP0 ;  /* 0xffffffffff047887 */ /* 0x000fe40008000000 */
[----:B------:R-:W-:-:S10]  /*04e0*/  UISETP.NE.AND.EX UP2, UPT, UR13, URZ, UPT, UP2 ;  /* 0x000000ff0d00728c */ /* 0x000fd4000bf45320 */
[----:B------:R-:W-:Y:S01]  /*04f0*/  VOTEU.ANY UP1, P0 ;  /* 0x0000000000ff7886 */ /* 0x000fe20000020100 */
[----:B------:R-:W-:-:S04]  /*0500*/  @!UP2 USEL UR4, URZ, 0xffffffff, UP1 ;  /* 0xffffffffff04a887 */ /* 0x000fc80008800000 */
[----:B------:R-:W-:-:S04]  /*0510*/  ULOP3.LUT UR4, UR4, 0x1, URZ, 0xc0, !UPT ;  /* 0x0000000104047892 */ /* 0x000fc8000f8ec0ff */
[----:B------:R-:W-:-:S11]  /*0520*/  UISETP.NE.U32.AND UP2, UPT, UR4, 0x1, UPT ;  /* 0x000000010400788c */ /* 0x000fd6000bf45070 */
.L_x_8:
[----:B-12---:R-:W1:Y:S01]  /*0530*/  SHFL.IDX PT, R2, R92, RZ, 0x1f ;  /* 0x00001fff5c027589 */ /* 0x006e6200000e0000 */
[----:B------:R-:W-:-:S04]  /*0540*/  UISETP.NE.AND UP1, UPT, UR14, 0x2, UPT ;  /* 0x000000020e00788c */ /* 0x000fc8000bf25270 */
[----:B------:R-:W-:Y:S01]  /*0550*/  USEL UR21, URZ, 0x1, UP1 ;  /* 0x00000001ff157887 */ /* 0x000fe20008800000 */
[----:B-1----:R-:W-:-:S13]  /*0560*/  ISETP.NE.AND P0, PT, R2, RZ, PT ;  /* 0x000000ff0200720c */ /* 0x002fda0003f05270 */
[----:B------:R-:W-:Y:S05]  /*0570*/  @P0 BRA `(.L_x_9) ;  /* 0x0000000000480947 */ /* 0x000fea0003800000 */
[----:B------:R-:W1:Y:S01]  /*0580*/  S2UR UR4, SR_CgaCtaId ;  /* 0x00000000000479c3 */ /* 0x000e620000008800 */
[----:B------:R-:W-:Y:S01]  /*0590*/  UMOV UR5, 0x400 ;  /* 0x0000040000057882 */ /* 0x000fe20000000000 */
[----:B------:R-:W-:Y:S01]  /*05a0*/  UMOV UR6, 0x1 ;  /* 0x0000000100067882 */ /* 0x000fe20000000000 */
[----:B------:R-:W-:Y:S01]  /*05b0*/  ELECT P0, URZ, PT ;  /* 0x0000000000ff782f */ /* 0x000fe20003800000 */
[----:B------:R-:W-:-:S04]  /*05c0*/  UIADD3 UR6, UPT, UPT, -UR6, 0x100000, URZ ;  /* 0x0010000006067890 */ /* 0x000fc8000fffe1ff */
[----:B------:R-:W-:Y:S02]  /*05d0*/  USHF.L.U32 UR7, UR6, 0xb, URZ ;  /* 0x0000000b06077899 */ /* 0x000fe400080006ff */
[----:B------:R-:W-:Y:S02]  /*05e0*/  USHF.L.U32 UR6, UR6, 0x1, URZ ;  /* 0x0000000106067899 */ /* 0x000fe400080006ff */
[----:B-1----:R-:W-:Y:S01]  /*05f0*/  ULEA UR4, UR4, UR5, 0x18 ;  /* 0x0000000504047291 */ /* 0x002fe2000f8ec0ff */
[----:B------:R-:W1:Y:S11]  /*0600*/  FENCE.VIEW.ASYNC.S ;  /* 0x00000000000073c6 */ /* 0x000e760000000000 */
[----:B-1----:R1:W2:Y:S01]  /*0610*/  SYNCS.EXCH.64 URZ, [UR4], UR6 ;  /* 0x0000000604ff75b2 */ /* 0x0022a20008000100 */
[----:B------:R1:W3:Y:S01]  /*0620*/  SYNCS.EXCH.64 URZ, [UR4+0x20], UR6 ;  /* 0x0000200604ff75b2 */ /* 0x0002e20008000100 */
[----:B------:R1:W4:Y:S01]  /*0630*/  SYNCS.EXCH.64 URZ, [UR4+0x8], UR6 ;  /* 0x0000080604ff75b2 */ /* 0x0003220008000100 */
[----:B------:R1:W1:Y:S01]  /*0640*/  SYNCS.EXCH.64 URZ, [UR4+0x28], UR6 ;  /* 0x0000280604ff75b2 */ /* 0x0002620008000100 */
[----:B------:R1:W1:Y:S01]  /*0650*/  SYNCS.EXCH.64 URZ, [UR4+0x10], UR6 ;  /* 0x0000100604ff75b2 */ /* 0x0002620008000100 */
[----:B------:R1:W1:Y:S01]  /*0660*/  SYNCS.EXCH.64 URZ, [UR4+0x30], UR6 ;  /* 0x0000300604ff75b2 */ /* 0x0002620008000100 */
[----:B------:R1:W1:Y:S01]  /*0670*/  SYNCS.EXCH.64 URZ, [UR4+0x18], UR6 ;  /* 0x0000180604ff75b2 */ /* 0x0002620008000100 */
[----:B------:R1:W1:Y:S01]  /*0680*/  SYNCS.EXCH.64 URZ, [UR4+0x38], UR6 ;  /* 0x0000380604ff75b2 */ /* 0x0002620008000100 */
[----:B------:R-:W-:Y:S01]  /*0690*/  NOP ;  /* 0x0000000000007918 */ /* 0x000fe20000000000 */
.L_x_9:
[----:B------:R-:W2:Y:S01]  /*06a0*/  SHFL.IDX PT, R2, R92, RZ, 0x1f ;  /* 0x00001fff5c027589 */ /* 0x000ea200000e0000 */
[----:B------:R-:W-:Y:S01]  /*06b0*/  NOP ;  /* 0x0000000000007918 */ /* 0x000fe20000000000 */
[----:B--2---:R-:W-:-:S13]  /*06c0*/  ISETP.NE.AND P0, PT, R2, 0x1, PT ;  /* 0x000000010200780c */ /* 0x004fda0003f05270 */
[----:B------:R-:W-:Y:S05]  /*06d0*/  @P0 BRA `(.L_x_10) ;  /* 0x0000000000500947 */ /* 0x000fea0003800000 */
[----:B-1----:R-:W1:Y:S01]  /*06e0*/  S2UR UR4, SR_CgaCtaId ;  /* 0x00000000000479c3 */ /* 0x002e620000008800 */
[----:B------:R-:W-:Y:S01]  /*06f0*/  UMOV UR5, 0x400 ;  /* 0x0000040000057882 */ /* 0x000fe20000000000 */
[----:B------:R-:W-:Y:S01]  /*0700*/  UMOV UR8, 0x20 ;  /* 0x0000002000087882 */ /* 0x000fe20000000000 */
[----:B------:R-:W-:Y:S01]  /*0710*/  UMOV UR6, 0x80 ;  /* 0x0000008000067882 */ /* 0x000fe20000000000 */
[----:B------:R-:W-:-:S04]  /*0720*/  UIADD3 UR8, UPT, UPT, -UR8, 0x100000, URZ ;  /* 0x0010000008087890 */ /* 0x000fc8000fffe1ff */
[----:B------:R-:W-:Y:S02]  /*0730*/  USHF.L.U32 UR9, UR8, 0xb, URZ ;  /* 0x0000000b08097899 */ /* 0x000fe400080006ff */
[----:B------:R-:W-:Y:S02]  /*0740*/  USHF.L.U32 UR8, UR8, 0x1, URZ ;  /* 0x0000000108087899 */ /* 0x000fe400080006ff */
[----:B------:R-:W-:-:S04]  /*0750*/  UIADD3 UR6, UPT, UPT, -UR6, 0x100000, URZ ;  /* 0x0010000006067890 */ /* 0x000fc8000fffe1ff */
[----:B------:R-:W-:Y:S02]  /*0760*/  USHF.L.U32 UR7, UR6, 0xb, URZ ;  /* 0x0000000b06077899 */ /* 0x000fe400080006ff */
[----:B------:R-:W-:Y:S01]  /*0770*/  USHF.L.U32 UR6, UR6, 0x1, URZ ;  /* 0x0000000106067899 */ /* 0x000fe200080006ff */
[----:B------:R-:W-:Y:S01]  /*0780*/  ELECT P0, URZ, PT ;  /* 0x0000000000ff782f */ /* 0x000fe20003800000 */
[----:B-1----:R-:W-:Y:S01]  /*0790*/  ULEA UR4, UR4, UR5, 0x18 ;  /* 0x0000000504047291 */ /* 0x002fe2000f8ec0ff */
[----:B------:R-:W1:Y:S11]  /*07a0*/  FENCE.VIEW.ASYNC.S ;  /* 0x00000000000073c6 */ /* 0x000e760000000000 */
[----:B-1----:R2:W1:Y:S01]  /*07b0*/  SYNCS.EXCH.64 URZ, [UR4+0x40], UR8 ;  /* 0x0000400804ff75b2 */ /* 0x0024620008000100 */
[----:B------:R2:W1:Y:S01]  /*07c0*/  SYNCS.EXCH.64 URZ, [UR4+0x58], UR6 ;  /* 0x0000580604ff75b2 */ /* 0x0004620008000100 */
[----:B------:R2:W1:Y:S01]  /*07d0*/  SYNCS.EXCH.64 URZ, [UR4+0x48], UR8 ;  /* 0x0000480804ff75b2 */ /* 0x0004620008000100 */
[----:B------:R2:W1:Y:S01]  /*07e0*/  SYNCS.EXCH.64 URZ, [UR4+0x60], UR6 ;  /* 0x0000600604ff75b2 */ /* 0x0004620008000100 */
[----:B------:R2:W1:Y:S01]  /*07f0*/  SYNCS.EXCH.64 URZ, [UR4+0x50], UR8 ;  /* 0x0000500804ff75b2 */ /* 0x0004620008000100 */
[----:B------:R2:W1:Y:S02]  /*0800*/  SYNCS.EXCH.64 URZ, [UR4+0x68], UR6 ;  /* 0x0000680604ff75b2 */ /* 0x0004640008000100 */
[----:B--2---:R-:W-:Y:S01]  /*0810*/  NOP ;  /* 0x0000000000007918 */ /* 0x004fe20000000000 */
.L_x_10:
[----:B------:R-:W2:Y:S01]  /*0820*/  SHFL.IDX PT, R2, R92, RZ, 0x1f ;  /* 0x00001fff5c027589 */ /* 0x000ea200000e0000 */
[----:B------:R-:W-:Y:S01]  /*0830*/  NOP ;  /* 0x0000000000007918 */ /* 0x000fe20000000000 */
[----:B--2---:R-:W-:-:S13]  /*0840*/  ISETP.NE.AND P0, PT, R2, 0x3, PT ;  /* 0x000000030200780c */ /* 0x004fda0003f05270 */
[----:B------:R-:W-:Y:S05]  /*0850*/  @P0 BRA `(.L_x_11) ;  /* 0x0000000000300947 */ /* 0x000fea0003800000 */
[----:B-1----:R-:W1:Y:S01]  /*0860*/  S2UR UR6, SR_CgaCtaId ;  /* 0x00000000000679c3 */ /* 0x002e620000008800 */
[----:B------:R-:W-:Y:S01]  /*0870*/  UMOV UR4, 0x400 ;  /* 0x0000040000047882 */ /* 0x000fe20000000000 */
[----:B------:R-:W-:Y:S01]  /*0880*/  UMOV UR5, 0x20 ;  /* 0x0000002000057882 */ /* 0x000fe20000000000 */
[----:B------:R-:W-:Y:S01]  /*0890*/  ELECT P0, URZ, PT ;  /* 0x0000000000ff782f */ /* 0x000fe20003800000 */
[----:B-1----:R-:W-:Y:S02]  /*08a0*/  ULEA UR6, UR6, UR4, 0x18 ;  /* 0x0000000406067291 */ /* 0x002fe4000f8ec0ff */
[----:B------:R-:W-:-:S04]  /*08b0*/  UIADD3 UR4, UPT, UPT, -UR5, 0x100000, URZ ;  /* 0x0010000005047890 */ /* 0x000fc8000fffe1ff */
[----:B------:R-:W-:Y:S02]  /*08c0*/  USHF.L.U32 UR5, UR4, 0xb, URZ ;  /* 0x0000000b04057899 */ /* 0x000fe400080006ff */
[----:B------:R-:W-:Y:S01]  /*08d0*/  USHF.L.U32 UR4, UR4, 0x1, URZ ;  /* 0x0000000104047899 */ /* 0x000fe200080006ff */
[----:B------:R-:W1:Y:S11]  /*08e0*/  FENCE.VIEW.ASYNC.S ;  /* 0x00000000000073c6 */ /* 0x000e760000000000 */
[----:B-1----:R2:W1:Y:S01]  /*08f0*/  SYNCS.EXCH.64 URZ, [UR6+0x70], UR4 ;  /* 0x0000700406ff75b2 */ /* 0x0024620008000100 */
[----:B------:R2:W1:Y:S02]  /*0900*/  SYNCS.EXCH.64 URZ, [UR6+0x78], UR4 ;  /* 0x0000780406ff75b2 */ /* 0x0004640008000100 */
[----:B--2---:R-:W-:Y:S01]  /*0910*/  NOP ;  /* 0x0000000000007918 */ /* 0x004fe20000000000 */
.L_x_11:
[----:B------:R-:W2:Y:S01]  /*0920*/  SHFL.IDX PT, R2, R92, RZ, 0x1f ;  /* 0x00001fff5c027589 */ /* 0x000ea200000e0000 */
[----:B------:R-:W-:Y:S01]  /*0930*/  NOP ;  /* 0x0000000000007918 */ /* 0x000fe20000000000 */
[----:B--2---:R-:W-:-:S13]  /*0940*/  ISETP.NE.AND P0, PT, R2, 0x4, PT ;  /* 0x000000040200780c */ /* 0x004fda0003f05270 */
[----:B------:R-:W-:Y:S05]  /*0950*/  @P0 BRA `(.L_x_12) ;  /* 0x00000000004c0947 */ /* 0x000fea0003800000 */
[----:B-1----:R-:W1:Y:S01]  /*0960*/  S2UR UR6, SR_CgaCtaId ;  /* 0x00000000000679c3 */ /* 0x002e620000008800 */
[----:B------:R-:W-:Y:S01]  /*0970*/  UMOV UR4, 0x100 ;  /* 0x0000010000047882 */ /* 0x000fe20000000000 */
[----:B------:R-:W-:Y:S01]  /*0980*/  UMOV UR5, 0x400 ;  /* 0x0000040000057882 */ /* 0x000fe20000000000 */
[----:B------:R-:W-:Y:S01]  /*0990*/  USEL UR4, UR4, 0xe0, UP2 ;  /* 0x000000e004047887 */ /* 0x000fe20009000000 */
[----:B------:R-:W-:Y:S01]  /*09a0*/  UMOV UR8, 0x1 ;  /* 0x0000000100087882 */ /* 0x000fe20000000000 */
[----:B------:R-:W-:Y:S01]  /*09b0*/  ELECT P0, URZ, PT ;  /* 0x0000000000ff782f */ /* 0x000fe20003800000 */
[----:B------:R-:W-:-:S04]  /*09c0*/  UIADD3 UR8, UPT, UPT, -UR8, 0x100000, URZ ;  /* 0x0010000008087890 */ /* 0x000fc8000fffe1ff */
[----:B------:R-:W-:Y:S02]  /*09d0*/  USHF.L.U32 UR9, UR8, 0xb, URZ ;  /* 0x0000000b08097899 */ /* 0x000fe400080006ff */
[----:B------:R-:W-:Y:S02]  /*09e0*/  USHF.L.U32 UR8, UR8, 0x1, URZ ;  /* 0x0000000108087899 */ /* 0x000fe400080006ff */
[----:B-1----:R-:W-:Y:S02]  /*09f0*/  ULEA UR6, UR6, UR5, 0x18 ;  /* 0x0000000506067291 */ /* 0x002fe4000f8ec0ff */
[----:B------:R-:W-:-:S04]  /*0a00*/  UIADD3 UR4, UPT, UPT, -UR4, 0x100000, URZ ;  /* 0x0010000004047890 */ /* 0x000fc8000fffe1ff */
[----:B------:R-:W-:Y:S02]  /*0a10*/  USHF.L.U32 UR5, UR4, 0xb, URZ ;  /* 0x0000000b04057899 */ /* 0x000fe400080006ff */
[----:B------:R-:W-:Y:S01]  /*0a20*/  USHF.L.U32 UR4, UR4, 0x1, URZ ;  /* 0x0000000104047899 */ /* 0x000fe200080006ff */
[----:B------:R-:W1:Y:S03]  /*0a30*/  FENCE.VIEW.ASYNC.S ;  /* 0x00000000000073c6 */ /* 0x000e660000000000 */
[----:B-1----:R2:W1:Y:S08]  /*0a40*/  SYNCS.EXCH.64 URZ, [UR6+0x80], UR8 ;  /* 0x0000800806ff75b2 */ /* 0x0024700008000100 */
[----:B------:R2:W1:Y:S01]  /*0a50*/  SYNCS.EXCH.64 URZ, [UR6+0x90], UR4 ;  /* 0x0000900406ff75b2 */ /* 0x0004620008000100 */
[----:B------:R2:W1:Y:S01]  /*0a60*/  SYNCS.EXCH.64 URZ, [UR6+0x88], UR8 ;  /* 0x0000880806ff75b2 */ /* 0x0004620008000100 */
[----:B------:R2:W1:Y:S02]  /*0a70*/  SYNCS.EXCH.64 URZ, [UR6+0x98], UR4 ;  /* 0x0000980406ff75b2 */ /* 0x0004640008000100 */
[----:B--2---:R-:W-:Y:S01]  /*0a80*/  NOP ;  /* 0x0000000000007918 */ /* 0x004fe20000000000 */
.L_x_12:
        /* <DEDUP_REMOVED lines=20> */
[----:B------:R2:W1:Y:S02]  /*0bd0*/  SYNCS.EXCH.64 URZ, [UR4+0xb8], UR6 ;  /* 0x0000b80604ff75b2 */ /* 0x0004640008000100 */
[----:B--2---:R-:W-:Y:S01]  /*0be0*/  NOP ;  /* 0x0000000000007918 */ /* 0x004fe20000000000 */
.L_x_13:
[----:B------:R-:W2:Y:S01]  /*0bf0*/  SHFL.IDX PT, R2, R92, RZ, 0x1f ;  /* 0x00001fff5c027589 */ /* 0x000ea200000e0000 */
[----:B------:R-:W1:Y:S01]  /*0c00*/  S2UR UR20, SR_CTAID.X ;  /* 0x00000000001479c3 */ /* 0x000e620000002500 */
[----:B------:R-:W-:Y:S01]  /*0c10*/  NOP ;  /* 0x0000000000007918 */ /* 0x000fe20000000000 */
[----:B--2---:R-:W-:-:S13]  /*0c20*/  ISETP.NE.AND P0, PT, R2, 0x3, PT ;  /* 0x000000030200780c */ /* 0x004fda0003f05270 */
[----:B-1----:R-:W-:Y:S05]  /*0c30*/  @P0 BRA `(.L_x_14) ;  /* 0x0000000000380947 */ /* 0x002fea0003800000 */
        /* <DEDUP_REMOVED lines=9> */
[----:B-1----:R1:W2:Y:S01]  /*0cd0*/  SYNCS.EXCH.64 URZ, [UR4+0xc0], UR6 ;  /* 0x0000c00604ff75b2 */ /* 0x0022a20008000100 */
[----:B------:R1:W1:Y:S01]  /*0ce0*/  SYNCS.EXCH.64 URZ, [UR4+0xd0], UR6 ;  /* 0x0000d00604ff75b2 */ /* 0x0002620008000100 */
[----:B------:R1:W1:Y:S01]  /*0cf0*/  SYNCS.EXCH.64 URZ, [UR4+0xc8], UR6 ;  /* 0x0000c80604ff75b2 */ /* 0x0002620008000100 */
[----:B------:R1:W1:Y:S01]  /*0d00*/  SYNCS.EXCH.64 URZ, [UR4+0xd8], UR6 ;  /* 0x0000d80604ff75b2 */ /* 0x0002620008000100 */
[----:B------:R-:W-:Y:S01]  /*0d10*/  NOP ;  /* 0x0000000000007918 */ /* 0x000fe20000000000 */
.L_x_14:
[----:B-1----:R-:W1:Y:S01]  /*0d20*/  S2UR UR4, SR_CTAID.Y ;  /* 0x00000000000479c3 */ /* 0x002e620000002600 */
[----:B------:R-:W-:-:S05]  /*0d30*/  CS2R.32 R87, SR_CgaSize ;  /* 0x0000000000577805 */ /* 0x000fca0000008a00 */
[----:B------:R-:W-:-:S05]  /*0d40*/  IMAD R87, R87, -0xa0, RZ ;  /* 0xffffff6057577824 */ /* 0x000fca00078e02ff */
[----:B------:R-:W-:-:S14]  /*0d50*/  R2UR UR5, R87 ;  /* 0x00000000570572ca */ /* 0x000fdc00000e0000 */
[----:B------:R-:W3:Y:S01]  /*0d60*/  LDCU UR5, c[0x0][UR5+0x2b4] ;  /* 0x00005680050577ac */ /* 0x000ee20008000800 */
[----:B------:R-:W-:Y:S01]  /*0d70*/  I2FP.F32.U32 R87, UR20 ;  /* 0x0000001400577c45 */ /* 0x000fe20008201000 */
[----:B------:R-:W-:Y:S01]  /*0d80*/  NOP ;  /* 0x0000000000007918 */ /* 0x000fe20000000000 */
[----:B------:R-:W-:-:S05]  /*0d90*/  CS2R.32 R86, SR_CgaSize ;  /* 0x0000000000567805 */ /* 0x000fca0000008a00 */
[----:B------:R-:W-:-:S05]  /*0da0*/  IMAD R86, R86, -0xa0, RZ ;  /* 0xffffff6056567824 */ /* 0x000fca00078e02ff */
[----:B------:R-:W-:-:S14]  /*0db0*/  R2UR UR6, R86 ;  /* 0x00000000560672ca */ /* 0x000fdc00000e0000 */
[----:B------:R-:W4:Y:S01]  /*0dc0*/  LDCU UR6, c[0x0][UR6+0x2b0] ;  /* 0x00005600060677ac */ /* 0x000f220008000800 */
[----:B------:R-:W2:Y:S01]  /*0dd0*/  LDC R10, c[0x0][0xf24] ;  /* 0x0003c900ff0a7b82 */ /* 0x000ea20000000800 */
[----:B------:R-:W-:-:S05]  /*0de0*/  CS2R.32 R2, SR_CgaSize ;  /* 0x0000000000027805 */ /* 0x000fca0000008a00 */
[----:B------:R-:W-:-:S06]  /*0df0*/  IMAD R2, R2, -0xa0, RZ ;  /* 0xffffff6002027824 */ /* 0x000fcc00078e02ff */
[----:B------:R-:W2:Y:S01]  /*0e00*/  LDC R2, c[0x0][R2+0x2a4] ;  /* 0x0000a90002027b82 */ /* 0x000ea20000000800 */
[----:B----4-:R-:W-:Y:S01]  /*0e10*/  FMUL R87, R87, UR6 ;  /* 0x0000000657577c20 */ /* 0x010fe20008400000 */
[----:B-1----:R-:W-:Y:S02]  /*0e20*/  I2FP.F32.U32 R86, UR4 ;  /* 0x0000000400567c45 */ /* 0x002fe40008201000 */
[----:B------:R-:W-:-:S05]  /*0e30*/  CS2R.32 R3, SR_CgaSize ;  /* 0x0000000000037805 */ /* 0x000fca0000008a00 */
[----:B------:R-:W-:-:S06]  /*0e40*/  IMAD R3, R3, -0xa0, RZ ;  /* 0xffffff6003037824 */ /* 0x000fcc00078e02ff */
[----:B------:R-:W1:Y:S01]  /*0e50*/  LDC R3, c[0x0][R3+0x2a0] ;  /* 0x0000a80003037b82 */ /* 0x000e620000000800 */
[----:B------:R-:W-:Y:S01]  /*0e60*/  MOV R14, UR4 ;  /* 0x00000004000e7c02 */ /* 0x000fe20008000f00 */
[----:B---3--:R-:W-:Y:S01]  /*0e70*/  FMUL R86, R86, UR5 ;  /* 0x0000000556567c20 */ /* 0x008fe20008400000 */
[----:B------:R-:W3:Y:S05]  /*0e80*/  F2I.U32.TRUNC.NTZ R87, R87 ;  /* 0x0000005700577305 */ /* 0x000eea000020f000 */
[----:B--2---:R-:W-:Y:S01]  /*0e90*/  BAR.SYNC.DEFER_BLOCKING 0x0 ;  /* 0x0000000000007b1d */ /* 0x004fe20000010000 */
[----:B------:R-:W-:-:S07]  /*0ea0*/  ISETP.GE.AND P0, PT, R10, 0x1, PT ;  /* 0x000000010a00780c */ /* 0x000fce0003f06270 */
[----:B------:R-:W2:Y:S01]  /*0eb0*/  S2UR UR52, SR_CTAID.Z ;  /* 0x00000000003479c3 */ /* 0x000ea20000002700 */
[----:B------:R-:W4:Y:S01]  /*0ec0*/  F2I.U32.TRUNC.NTZ R86, R86 ;  /* 0x0000005600567305 */ /* 0x000f22000020f000 */
[----:B---3--:R-:W-:-:S05]  /*0ed0*/  IADD3 R87, PT, PT, -R87, RZ, RZ ;  /* 0x000000ff57577210 */ /* 0x008fca0007ffe1ff */
[----:B-1----:R-:W-:Y:S01]  /*0ee0*/  IMAD R87, R3, R87, UR20 ;  /* 0x0000001403577e24 */ /* 0x002fe2000f8e0257 */
[----:B----4-:R-:W-:-:S05]  /*0ef0*/  IADD3 R86, PT, PT, -R86, RZ, RZ ;  /* 0x000000ff56567210 */ /* 0x010fca0007ffe1ff */
[----:B------:R-:W-:Y:S01]  /*0f00*/  IMAD R86, R2, R86, UR4 ;  /* 0x0000000402567e24 */ /* 0x000fe2000f8e0256 */
[----:B--2---:R-:W-:Y:S06]  /*0f10*/  @!P0 BRA `(.L_x_15) ;  /* 0x0000000000c08947 */ /* 0x004fec0003800000 */
[----:B------:R-:W1:Y:S01]  /*0f20*/  LDC.64 R4, c[0x0][0xf18] ;  /* 0x0003c600ff047b82 */ /* 0x000e620000000a00 */
[----:B------:R-:W-:-:S07]  /*0f30*/  ISETP.NE.AND P0, PT, R10, 0x1, PT ;  /* 0x000000010a00780c */ /* 0x000fce0003f05270 */
[----:B------:R-:W2:Y:S08]  /*0f40*/  LDC R9, c[0x0][0xf0c] ;  /* 0x0003c300ff097b82 */ /* 0x000eb00000000800 */
[----:B------:R-:W3:Y:S08]  /*0f50*/  LDC R12, c[0x0][0x370] ;  /* 0x0000dc00ff0c7b82 */ /* 0x000ef00000000800 */
[----:B------:R-:W4:Y:S01]  /*0f60*/  LDC R11, c[0x0][0x374] ;  /* 0x0000dd00ff0b7b82 */ /* 0x000f220000000800 */
[----:B-1----:R-:W-:-:S07]  /*0f70*/  ISETP.NE.AND P1, PT, R4, 0x1, PT ;  /* 0x000000010400780c */ /* 0x002fce0003f25270 */
[----:B------:R-:W3:Y:S01]  /*0f80*/  LDC.64 R6, c[0x0][0xf10] ;  /* 0x0003c400ff067b82 */ /* 0x000ee20000000a00 */
[----:B--2---:R-:W-:-:S07]  /*0f90*/  ISETP.NE.AND P2, PT, R9, 0x1, PT ;  /* 0x000000010900780c */ /* 0x004fce0003f45270 */
[----:B------:R-:W1:Y:S08]  /*0fa0*/  LDC R8, c[0x0][0xf20] ;  /* 0x0003c800ff087b82 */ /* 0x000e700000000800 */
[----:B------:R-:W2:Y:S01]  /*0fb0*/  LDC.64 R2, c[0x0][0xf28] ;  /* 0x0003ca00ff027b82 */ /* 0x000ea20000000a00 */
[----:B----4-:R-:W-:-:S04]  /*0fc0*/  IMAD.HI.U32 R13, R11, R5, RZ ;  /* 0x000000050b0d7227 */ /* 0x010fc800078e00ff */
[----:B---3--:R-:W-:-:S04]  /*0fd0*/  IMAD.HI.U32 R15, R12, R6, RZ ;  /* 0x000000060c0f7227 */ /* 0x008fc800078e00ff */
[----:B------:R-:W-:Y:S01]  /*0fe0*/  IMAD.HI.U32 R6, R6, UR20, RZ ;  /* 0x0000001406067c27 */ /* 0x000fe2000f8e00ff */
[----:B------:R-:W-:Y:S02]  /*0ff0*/  @P2 SHF.R.U32.HI R12, RZ, R7, R15 ;  /* 0x00000007ff0c2219 */ /* 0x000fe4000001160f */
[----:B-1----:R-:W-:Y:S01]  /*1000*/  @P1 SHF.R.U32.HI R11, RZ, R8, R13 ;  /* 0x00000008ff0b1219 */ /* 0x002fe2000001160d */
[----:B------:R-:W-:Y:S01]  /*1010*/  IMAD.HI.U32 R15, R14, R5, RZ ;  /* 0x000000050e0f7227 */ /* 0x000fe200078e00ff */
[----:B------:R-:W-:-:S04]  /*1020*/  SHF.R.U32.HI R6, RZ, R7, R6 ;  /* 0x00000007ff067219 */ /* 0x000fc80000011606 */
[----:B------:R-:W-:Y:S01]  /*1030*/  SHF.R.U32.HI R15, RZ, R8, R15 ;  /* 0x00000008ff0f7219 */ /* 0x000fe2000001160f */
[----:B--2---:R-:W-:-:S03]  /*1040*/  IMAD.HI.U32 R13, R11, R2, RZ ;  /* 0x000000020b0d7227 */ /* 0x004fc600078e00ff */
[----:B------:R-:W-:Y:S01]  /*1050*/  SEL R15, R14, R15, !P1 ;  /* 0x0000000f0e0f7207 */ /* 0x000fe20004800000 */
[----:B------:R-:W-:Y:S01]  /*1060*/  IMAD.HI.U32 R5, R12, R2, RZ ;  /* 0x000000020c057227 */ /* 0x000fe200078e00ff */
[----:B------:R-:W-:-:S04]  /*1070*/  @P0 SHF.R.U32.HI R11, RZ, R3, R13 ;  /* 0x00000003ff0b0219 */ /* 0x000fc8000001160d */
[----:B------:R-:W-:Y:S01]  /*1080*/  @P0 SHF.R.U32.HI R12, RZ, R3, R5 ;  /* 0x00000003ff0c0219 */ /* 0x000fe20000011605 */
[----:B------:R-:W-:Y:S02]  /*1090*/  IMAD.U32 R5, RZ, RZ, UR20 ;  /* 0x00000014ff057e24 */ /* 0x000fe4000f8e00ff */
[----:B------:R-:W-:-:S03]  /*10a0*/  IMAD R11, R11, R10, RZ ;  /* 0x0000000a0b0b7224 */ /* 0x000fc600078e02ff */
[----:B------:R-:W-:Y:S01]  /*10b0*/  SEL R5, R5, R6, !P2 ;  /* 0x0000000605057207 */ /* 0x000fe20005000000 */
[----:B------:R-:W-:Y:S01]  /*10c0*/  IMAD R6, R12, R10, RZ ;  /* 0x0000000a0c067224 */ /* 0x000fe200078e02ff */
[----:B------:R-:W-:-:S04]  /*10d0*/  ISETP.GE.AND P1, PT, R15, R11, PT ;  /* 0x0000000b0f00720c */ /* 0x000fc80003f26270 */
[----:B------:R-:W-:Y:S01]  /*10e0*/  ISETP.GE.OR P1, PT, R5, R6, P1 ;  /* 0x000000060500720c */ /* 0x000fe20000f26670 */
[----:B------:R-:W-:-:S05]  /*10f0*/  IMAD.HI.U32 R6, R15, R2, RZ ;  /* 0x000000020f067227 */ /* 0x000fca00078e00ff */
[----:B------:R-:W-:-:S04]  /*1100*/  SHF.R.U32.HI R6, RZ, R3, R6 ;  /* 0x00000003ff067219 */ /* 0x000fc80000011606 */
[----:B------:R-:W-:-:S03]  /*1110*/  SEL R6, R15, R6, !P0 ;  /* 0x000000060f067207 */ /* 0x000fc60004000000 */
[----:B------:R-:W-:-:S04]  /*1120*/  @!P1 IMAD.HI.U32 R7, R5, R2, RZ ;  /* 0x0000000205079227 */ /* 0x000fc800078e00ff */
[----:B------:R-:W-:Y:S01]  /*1130*/  IMAD.MOV R2, RZ, RZ, -R6 ;  /* 0x000000ffff027224 */ /* 0x000fe200078e0a06 */
[----:B------:R-:W-:-:S03]  /*1140*/  @!P1 SHF.R.U32.HI R3, RZ, R3, R7 ;  /* 0x00000003ff039219 */ /* 0x000fc60000011607 */
[----:B------:R-:W-:Y:S01]  /*1150*/  IMAD R2, R10, R2, R15 ;  /* 0x000000020a027224 */ /* 0x000fe200078e020f */
[----:B------:R-:W-:-:S04]  /*1160*/  @!P1 SEL R3, R5, R3, !P0 ;  /* 0x0000000305039207 */ /* 0x000fc80004000000 */
[----:B------:R-:W-:Y:S01]  /*1170*/  @!P1 IADD3 R6, PT, PT, R6, -R3, RZ ;  /* 0x8000000306069210 */ /* 0x000fe20007ffe0ff */
[----:B------:R-:W-:Y:S01]  /*1180*/  @!P1 IMAD R12, R2, R12, R3 ;  /* 0x0000000c020c9224 */ /* 0x000fe200078e0203 */
[----:B------:R-:W-:Y:S01]  /*1190*/  IADD3 R2, PT, PT, -R15, RZ, RZ ;  /* 0x000000ff0f027210 */ /* 0x000fe20007ffe1ff */
[--C-:B------:R-:W-:Y:S02]  /*11a0*/  IMAD.MOV R3, RZ, RZ, -R5.reuse ;  /* 0x000000ffff037224 */ /* 0x100fe400078e0a05 */
[----:B------:R-:W-:Y:S01]  /*11b0*/  @!P1 IMAD R15, R6, R10, R5 ;  /* 0x0000000a060f9224 */ /* 0x000fe200078e0205 */
[----:B------:R-:W-:Y:S01]  /*11c0*/  @!P1 MOV R5, R12 ;  /* 0x0000000c00059202 */ /* 0x000fe20000000f00 */
[----:B------:R-:W-:Y:S02]  /*11d0*/  IMAD R3, R9, R3, UR20 ;  /* 0x0000001409037e24 */ /* 0x000fe4000f8e0203 */
[----:B------:R-:W-:Y:S02]  /*11e0*/  IMAD R2, R4, R2, R14 ;  /* 0x0000000204027224 */ /* 0x000fe400078e020e */
[----:B------:R-:W-:-:S02]  /*11f0*/  IMAD R3, R5, R9, R3 ;  /* 0x0000000905037224 */ /* 0x000fc400078e0203 */
[----:B------:R-:W-:-:S03]  /*1200*/  IMAD R14, R15, R4, R2 ;  /* 0x000000040f0e7224 */ /* 0x000fc600078e0202 */
[----:B------:R-:W-:Y:S02]  /*1210*/  R2UR UR20, R3 ;  /* 0x00000000031472ca */ /* 0x000fe400000e0000 */
.L_x_15:
[----:B------:R-:W1:Y:S01]  /*1220*/  LDCU UR4, c[0x0][0xf30] ;  /* 0x0001e600ff0477ac */ /* 0x000e620008000800 */
[----:B------:R-:W2:Y:S08]  /*1230*/  S2UR UR53, SR_CgaCtaId ;  /* 0x00000000003579c3 */ /* 0x000eb00000008800 */
[----:B------:R-:W3:Y:S01]  /*1240*/  LDC R40, c[0x0][0xf24] ;  /* 0x0003c900ff287b82 */ /* 0x000ee20000000800 */
[----:B-1----:R-:W-:-:S09]  /*1250*/  UISETP.NE.AND UP1, UPT, UR4, 0x1, UPT ;  /* 0x000000010400788c */ /* 0x002fd2000bf25270 */
[----:B--2---:R-:W-:Y:S05]  /*1260*/  BRA.U UP1, `(.L_x_16) ;  /* 0x0000000101487547 */ /* 0x004fea000b800000 */
[----:B------:R-:W1:Y:S08]  /*1270*/  LDC.64 R2, c[0x0][0xf18] ;  /* 0x0003c600ff027b82 */ /* 0x000e700000000a00 */
[----:B------:R-:W2:Y:S08]  /*1280*/  LDC.64 R4, c[0x0][0xf10] ;  /* 0x0003c400ff047b82 */ /* 0x000eb00000000a00 */
[----:B------:R-:W4:Y:S08]  /*1290*/  LDC R6, c[0x0][0xf20] ;  /* 0x0003c800ff067b82 */ /* 0x000f300000000800 */
[----:B------:R-:W3:Y:S01]  /*12a0*/  LDC R7, c[0x0][0xf0c] ;  /* 0x0003c300ff077b82 */ /* 0x000ee20000000800 */
[----:B-1----:R-:W-:Y:S01]  /*12b0*/  IMAD.HI.U32 R3, R14, R3, RZ ;  /* 0x000000030e037227 */ /* 0x002fe200078e00ff */
[----:B------:R-:W-:-:S03]  /*12c0*/  ISETP.NE.AND P0, PT, R2, 0x1, PT ;  /* 0x000000010200780c */ /* 0x000fc60003f05270 */
[----:B--2---:R-:W-:-:S05]  /*12d0*/  IMAD.HI.U32 R4, R4, UR20, RZ ;  /* 0x0000001404047c27 */ /* 0x004fca000f8e00ff */
[----:B------:R-:W-:Y:S02]  /*12e0*/  SHF.R.U32.HI R4, RZ, R5, R4 ;  /* 0x00000005ff047219 */ /* 0x000fe40000011604 */
[----:B----4-:R-:W-:Y:S01]  /*12f0*/  SHF.R.U32.HI R6, RZ, R6, R3 ;  /* 0x00000006ff067219 */ /* 0x010fe20000011603 */
[----:B------:R-:W-:-:S03]  /*1300*/  IMAD.U32 R3, RZ, RZ, UR20 ;  /* 0x00000014ff037e24 */ /* 0x000fc6000f8e00ff */
[----:B------:R-:W-:Y:S02]  /*1310*/  SEL R6, R14, R6, !P0 ;  /* 0x000000060e067207 */ /* 0x000fe40004000000 */
[----:B---3--:R-:W-:-:S04]  /*1320*/  ISETP.NE.AND P1, PT, R7, 0x1, PT ;  /* 0x000000010700780c */ /* 0x008fc80003f25270 */
[----:B------:R-:W-:-:S05]  /*1330*/  SEL R3, R3, R4, !P1 ;  /* 0x0000000403037207 */ /* 0x000fca0004800000 */
[----:B------:R-:W-:Y:S02]  /*1340*/  IMAD.IADD R4, R6, 0x1, -R3 ;  /* 0x0000000106047824 */ /* 0x000fe400078e0a03 */
[----:B------:R-:W-:Y:S02]  /*1350*/  IMAD.IADD R3, R3, 0x1, -R6 ;  /* 0x0000000103037824 */ /* 0x000fe400078e0a06 */
[----:B------:R-:W-:Y:S02]  /*1360*/  IMAD R4, R4, R7, UR20 ;  /* 0x0000001404047e24 */ /* 0x000fe4000f8e0207 */
[----:B------:R-:W-:-:S03]  /*1370*/  IMAD R14, R3, R2, R14 ;  /* 0x00000002030e7224 */ /* 0x000fc600078e020e */
[----:B------:R-:W-:-:S15]  /*1380*/  R2UR UR20, R4 ;  /* 0x00000000041472ca */ /* 0x000fde00000e0000 */
.L_x_16:
[----:B------:R-:W-:Y:S01]  /*1390*/  BAR.SYNC.DEFER_BLOCKING 0x0 ;  /* 0x0000000000007b1d */ /* 0x000fe20000010000 */
[----:B------:R-:W-:Y:S01]  /*13a0*/  UISETP.NE.AND UP1, UPT, UR14, 0x2, UPT ;  /* 0x000000020e00788c */ /* 0x000fe2000bf25270 */
[----:B------:R-:W-:Y:S02]  /*13b0*/  ISETP.NE.OR P5, PT, R0, 0x2, !P5 ;  /* 0x000000020000780c */ /* 0x000fe40006fa5670 */
[----:B------:R-:W-:-:S06]  /*13c0*/  LOP3.LUT R2, R93, 0x1f, RZ, 0xc0, !PT ;  /* 0x0000001f5d027812 */ /* 0x000fcc00078ec0ff */
[----:B------:R-:W-:Y:S05]  /*13d0*/  BRA.U UP1, `(.L_x_17) ;  /* 0x0000001501707547 */ /* 0x000fea000b800000 */
[----:B------:R-:W1:Y:S01]  /*13e0*/  LDCU UR6, c[0x0][0x38c] ;  /* 0x00007180ff0677ac */ /* 0x000e620008000800 */
[----:B------:R-:W2:Y:S01]  /*13f0*/  LDC R8, c[0x0][0x370] ;  /* 0x0000dc00ff087b82 */ /* 0x000ea20000000800 */
[----:B------:R-:W-:Y:S01]  /*1400*/  PLOP3.LUT P1, PT, PT, PT, UP2, 0x80, 0x8 ;  /* 0x000000000008781c */ /* 0x000fe20003f2f028 */
[----:B------:R-:W-:Y:S01]  /*1410*/  IMAD.MOV.U32 R16, RZ, RZ, 0x1 ;  /* 0x00000001ff107424 */ /* 0x000fe200078e00ff */
[----:B------:R-:W-:Y:S01]  /*1420*/  ISETP.EQ.OR P4, PT, R2, RZ, P5 ;  /* 0x000000ff0200720c */ /* 0x000fe20002f82670 */
[----:B------:R-:W-:Y:S01]  /*1430*/  IMAD.MOV.U32 R15, RZ, RZ, RZ ;  /* 0x000000ffff0f7224 */ /* 0x000fe200078e00ff */
[----:B------:R-:W-:Y:S02]  /*1440*/  PLOP3.LUT P1, PT, P1, PT, PT, 0x8, 0x80 ;  /* 0x000000000080781c */ /* 0x000fe40000f2e170 */
[----:B------:R-:W-:Y:S01]  /*1450*/  CS2R R12, SRZ ;  /* 0x00000000000c7805 */ /* 0x000fe2000001ff00 */
[----:B------:R-:W-:Y:S01]  /*1460*/  IMAD.MOV.U32 R11, RZ, RZ, 0x1 ;  /* 0x00000001ff0b7424 */ /* 0x000fe200078e00ff */
[----:B------:R-:W4:Y:S01]  /*1470*/  LDC R0, c[0x0][0x374] ;  /* 0x0000dd00ff007b82 */ /* 0x000f220000000800 */
[----:B------:R-:W2:Y:S01]  /*1480*/  LDCU.64 UR46, c[0x0][0x348] ;  /* 0x00006900ff2e77ac */ /* 0x000ea20008000a00 */
[----:B------:R-:W-:Y:S01]  /*1490*/  UMOV UR29, URZ ;  /* 0x000000ff001d7c82 */ /* 0x000fe20008000000 */
[----:B-1----:R-:W-:-:S02]  /*14a0*/  UIADD3 UR5, UPT, UPT, UR6, 0xff, URZ ;  /* 0x000000ff06057890 */ /* 0x002fc4000fffe0ff */
[----:B------:R-:W-:Y:S02]  /*14b0*/  UIADD3 UR58, UPT, UPT, UR6, 0x1fe, URZ ;  /* 0x000001fe063a7890 */ /* 0x000fe4000fffe0ff */
[----:B------:R-:W-:-:S04]  /*14c0*/  USHF.R.S32.HI UR4, URZ, 0x1f, UR5 ;  /* 0x0000001fff047899 */ /* 0x000fc80008011405 */
[----:B------:R-:W-:-:S04]  /*14d0*/  ULEA.HI UR4, UR4, UR5, URZ, 0x8 ;  /* 0x0000000504047291 */ /* 0x000fc8000f8f40ff */
[----:B------:R-:W-:Y:S02]  /*14e0*/  USHF.R.S32.HI UR56, URZ, 0x8, UR4 ;  /* 0x00000008ff387899 */ /* 0x000fe40008011404 */
[----:B------:R-:W-:Y:S02]  /*14f0*/  UIADD3 UR4, UPT, UPT, UR6, -0x1, URZ ;  /* 0xffffffff06047890 */ /* 0x000fe4000fffe0ff */
[----:B------:R-:W-:Y:S02]  /*1500*/  UISETP.LT.U32.AND UP0, UPT, UR56, 0x4, UPT ;  /* 0x000000043800788c */ /* 0x000fe4000bf01070 */
[----:B------:R-:W-:Y:S02]  /*1510*/  UISETP.GE.U32.AND UP1, UPT, UR4, -0x1ff, UPT ;  /* 0xfffffe010400788c */ /* 0x000fe4000bf26070 */
[----:B------:R-:W-:-:S04]  /*1520*/  USEL UR45, UR56, 0x4, UP0 ;  /* 0x00000004382d7887 */ /* 0x000fc80008000000 */
[----:B------:R-:W-:Y:S02]  /*1530*/  UIADD3 UR37, UPT, UPT, UR45, -0x1, URZ ;  /* 0xffffffff2d257890 */ /* 0x000fe4000fffe0ff */
[----:B------:R-:W-:-:S03]  /*1540*/  UIADD3 UR57, UPT, UPT, UR56, -UR45, URZ ;  /* 0x8000002d38397290 */ /* 0x000fc6000fffe0ff */
[----:B------:R-:W-:-:S04]  /*1550*/  @UP1 UIADD3 UR37, UPT, UPT, UR45, URZ, URZ ;  /* 0x000000ff2d251290 */ /* 0x000fc8000fffe0ff */
[----:B--2---:R-:W-:-:S12]  /*1560*/  UIADD3 UR37, UPT, UPT, UR37, 0x1, URZ ;  /* 0x0000000125257890 */ /* 0x004fd8000fffe0ff */
.L_x_39:
[----:B------:R-:W-:Y:S01]  /*1570*/  UISETP.NE.AND UP0, UPT, UR53, URZ, UPT ;  /* 0x000000ff3500728c */ /* 0x000fe2000bf05270 */
[----:B------:R-:W1:Y:S08]  /*1580*/  S2UR UR53, SR_CgaCtaId ;  /* 0x00000000003579c3 */ /* 0x000e700000008800 */
[----:B------:R-:W-:Y:S05]  /*1590*/  BRA.U UP0, `(.L_x_18) ;  /* 0x0000000100347547 */ /* 0x000fea000b800000 */
[----:B------:R-:W2:Y:S01]  /*15a0*/  S2R R2, SR_CgaCtaId ;  /* 0x0000000000027919 */ /* 0x000ea20000008800 */
[----:B------:R-:W-:-:S04]  /*15b0*/  MOV R3, 0x400 ;  /* 0x0000040000037802 */ /* 0x000fc80000000f00 */
[----:B--2---:R-:W-:Y:S02]  /*15c0*/  LEA R2, R2, R3, 0x18 ;  /* 0x0000000302027211 */ /* 0x004fe400078ec0ff */
[----:B------:R-:W-:-:S03]  /*15d0*/  SHF.L.U32 R3, R11, 0x1f, RZ ;  /* 0x0000001f0b037819 */ /* 0x000fc600000006ff */
[----:B------:R-:W-:-:S04]  /*15e0*/  IMAD R2, R12, 0x8, R2 ;  /* 0x000000080c027824 */ /* 0x000fc800078e0202 */
[----:B------:R-:W2:Y:S02]  /*15f0*/  SYNCS.PHASECHK.TRANS64.TRYWAIT P0, [R2+URZ+0xd0], R3 ;  /* 0x0000d003020075a7 */ /* 0x000ea400080011ff */
[----:B--2---:R-:W-:Y:S05]  /*1600*/  @!P0 BRA `(.L_x_19) ;  /* 0x0000006c00f88947 */ /* 0x004fea0003800000 */
.L_x_119:
[----:B------:R-:W-:Y:S01]  /*1610*/  VIADD R12, R12, 0x1 ;  /* 0x000000010c0c7836 */ /* 0x000fe20000000000 */
[----:B------:R2:W-:Y:S04]  /*1620*/  SYNCS.ARRIVE.TRANS64.A1T0 RZ, [R2+URZ+0xc0], RZ ;  /* 0x0000c0ff02ff79a7 */ /* 0x0005e800081000ff */
[----:B------:R-:W-:-:S04]  /*1630*/  ISETP.NE.AND P0, PT, R12, 0x2, PT ;  /* 0x000000020c00780c */ /* 0x000fc80003f05270 */
[----:B------:R-:W-:Y:S02]  /*1640*/  SEL R12, R12, RZ, P0 ;  /* 0x000000ff0c0c7207 */ /* 0x000fe40000000000 */
[----:B--2---:R-:W-:-:S04]  /*1650*/  SEL R2, RZ, 0x1, P0 ;  /* 0x00000001ff027807 */ /* 0x004fc80000000000 */
[----:B------:R-:W-:-:S07]  /*1660*/  LOP3.LUT R11, R11, R2, RZ, 0x3c, !PT ;  /* 0x000000020b0b7212 */ /* 0x000fce00078e3cff */
.L_x_18:
[----:B------:R-:W-:Y:S01]  /*1670*/  UMOV UR7, 0x400 ;  /* 0x0000040000077882 */ /* 0x000fe20000000000 */
[----:B------:R-:W-:Y:S01]  /*1680*/  SHF.L.U32 R2, R16, 0x1f, RZ ;  /* 0x0000001f10027819 */ /* 0x000fe200000006ff */
[----:B-1----:R-:W-:Y:S01]  /*1690*/  ULEA UR7, UR53, UR7, 0x18 ;  /* 0x0000000735077291 */ /* 0x002fe2000f8ec0ff */
[----:B------:R-:W-:Y:S01]  /*16a0*/  R2UR UR35, R14 ;  /* 0x000000000e2372ca */ /* 0x000fe200000e0000 */
[----:B------:R-:W-:Y:S02]  /*16b0*/  UISETP.GE.U32.AND UP0, UPT, UR58, 0x1ff, UPT ;  /* 0x000001ff3a00788c */ /* 0x000fe4000bf06070 */
[----:B------:R-:W-:Y:S02]  /*16c0*/  ULEA UR4, UR29, UR7, 0x3 ;  /* 0x000000071d047291 */ /* 0x000fe4000f8e18ff */
[----:B------:R-:W-:Y:S01]  /*16d0*/  USHF.L.U32 UR51, UR20, 0x7, URZ ;  /* 0x0000000714337899 */ /* 0x000fe200080006ff */
[----:B------:R-:W-:-:S06]  /*16e0*/  UMOV UR15, URZ ;  /* 0x000000ff000f7c82 */ /* 0x000fcc0008000000 */
[----:B------:R1:W2:Y:S01]  /*16f0*/  SYNCS.PHASECHK.TRANS64.TRYWAIT P2, [UR4+0x20], R2 ;  /* 0x00002002ff0075a7 */ /* 0x0002a20008041104 */
[----:B------:R-:W-:Y:S01]  /*1700*/  USHF.L.U32 UR35, UR35, 0x6, URZ ;  /* 0x0000000623237899 */ /* 0x000fe200080006ff */
[----:B-1----:R-:W-:-:S04]  /*1710*/  LEA.HI R2, R14, R14, RZ, 0x1 ;  /* 0x0000000e0e027211 */ /* 0x002fc800078f08ff */
[----:B------:R-:W-:-:S13]  /*1720*/  R2UR UR12, R2 ;  /* 0x00000000020c72ca */ /* 0x000fda00000e0000 */
[----:B------:R-:W-:Y:S01]  /*1730*/  USHF.R.S32.HI UR12, URZ, 0x1, UR12 ;  /* 0x00000001ff0c7899 */ /* 0x000fe2000801140c */
[----:B------:R-:W-:Y:S11]  /*1740*/  BRA.U !UP0, `(.L_x_20) ;  /* 0x0000000508307547 */ /* 0x000ff6000b800000 */
[----:B------:R-:W-:Y:S01]  /*1750*/  UMOV UR14, URZ ;  /* 0x000000ff000e7c82 */ /* 0x000fe20008000000 */
[----:B------:R-:W-:-:S05]  /*1760*/  UMOV UR5, UR29 ;  /* 0x0000001d00057c82 */ /* 0x000fca0008000000 */
.L_x_27:
[----:B------:R-:W-:Y:S01]  /*1770*/  ULEA UR49, UR5, UR7, 0x3 ;  /* 0x0000000705317291 */ /* 0x000fe2000f8e18ff */
[----:B--2---:R-:W-:Y:S01]  /*1780*/  @!P5 MOV R3, 0xc800 ;  /* 0x0000c8000003d802 */ /* 0x004fe20000000f00 */
[----:B--2---:R-:W-:Y:S10]  /*1790*/  @P2 BRA `(.L_x_21) ;  /* 0x00000000000c2947 */ /* 0x004ff40003800000 */
[----:B------:R-:W-:-:S04]  /*17a0*/  SHF.L.U32 R4, R16, 0x1f, RZ ;  /* 0x0000001f10047819 */ /* 0x000fc800000006ff */
[----:B------:R-:W1:Y:S02]  /*17b0*/  SYNCS.PHASECHK.TRANS64.TRYWAIT P0, [UR49+0x20], R4 ;  /* 0x00002004ff0075a7 */ /* 0x000e640008001131 */
[----:B-1----:R-:W-:Y:S05]  /*17c0*/  @!P0 BRA `(.L_x_22) ;  /* 0x0000006c009c8947 */ /* 0x002fea0003800000 */
.L_x_21:
[----:B------:R2:W-:Y:S01]  /*17d0*/  @!P5 SYNCS.ARRIVE.TRANS64 RZ, [UR49], R3 ;  /* 0x00000003ffffd9a7 */ /* 0x0005e20008000031 */
[----:B------:R-:W-:Y:S04]  /*17e0*/  BSSY.RECONVERGENT B0, `(.L_x_23) ;  /* 0x0000003000007945 */ /* 0x000fe80003800200 */
[----:B------:R-:W-:Y:S05]  /*17f0*/  @P4 BRA `(.L_x_24) ;  /* 0x0000000000044947 */ /* 0x000fea0003800000 */
[----:B------:R-:W-:Y:S05]  /*1800*/  BPT.TRAP 0x1 ;  /* 0x000000040000795c */ /* 0x000fea0000300000 */
.L_x_24:
[----:B------:R-:W-:Y:S05]  /*1810*/  BSYNC.RECONVERGENT B0 ;  /* 0x0000000000007941 */ /* 0x000fea0003800200 */
.L_x_23:
[----:B------:R-:W-:Y:S01]  /*1820*/  UIADD3 UR4, UPT, UPT, UR5, 0x1, URZ ;  /* 0x0000000105047890 */ /* 0x000fe2000fffe0ff */
[----:B------:R-:W-:Y:S01]  /*1830*/  BSSY.RECONVERGENT B0, `(.L_x_25) ;  /* 0x0000038000007945 */ /* 0x000fe20003800200 */
[----:B------:R-:W-:Y:S02]  /*1840*/  ELECT P0, URZ, PT ;  /* 0x0000000000ff782f */ /* 0x000fe40003800000 */
[----:B------:R-:W-:-:S04]  /*1850*/  UISETP.NE.AND UP0, UPT, UR4, 0x4, UPT ;  /* 0x000000040400788c */ /* 0x000fc8000bf05270 */
[----:B------:R-:W-:Y:S02]  /*1860*/  USEL UR6, URZ, 0x1, UP0 ;  /* 0x00000001ff067887 */ /* 0x000fe40008000000 */
[----:B------:R-:W-:-:S04]  /*1870*/  USEL UR29, UR4, URZ, UP0 ;  /* 0x000000ff041d7287 */ /* 0x000fc80008000000 */
[----:B------:R-:W-:Y:S01]  /*1880*/  ULEA UR4, UR29, UR7, 0x3 ;  /* 0x000000071d047291 */ /* 0x000fe2000f8e18ff */
[----:B------:R-:W-:-:S04]  /*1890*/  LOP3.LUT R16, R16, UR6, RZ, 0x3c, !PT ;  /* 0x0000000610107c12 */ /* 0x000fc8000f8e3cff */
[----:B-1----:R-:W-:-:S04]  /*18a0*/  SHF.L.U32 R2, R16, 0x1f, RZ ;  /* 0x0000001f10027819 */ /* 0x002fc800000006ff */
[----:B------:R1:W1:Y:S01]  /*18b0*/  SYNCS.PHASECHK.TRANS64.TRYWAIT P2, [UR4+0x20], R2 ;  /* 0x00002002ff0075a7 */ /* 0x0002620008041104 */
[----:B------:R-:W-:Y:S05]  /*18c0*/  @!P0 BRA `(.L_x_26) ;  /* 0x0000000000b88947 */ /* 0x000fea0003800000 */
[----:B------:R-:W-:Y:S02]  /*18d0*/  ULEA UR40, UR5, UR7, 0xf ;  /* 0x0000000705287291 */ /* 0x000fe4000f8e78ff */
[----:B------:R-:W-:Y:S02]  /*18e0*/  UIADD3 UR10, UP3, UPT, UR46, 0x80, URZ ;  /* 0x000000802e0a7890 */ /* 0x000fe4000ff7e0ff */
[----:B------:R-:W-:Y:S02]  /*18f0*/  USHF.L.U32 UR50, UR14, 0x8, URZ ;  /* 0x000000080e327899 */ /* 0x000fe400080006ff */
[----:B------:R-:W-:Y:S02]  /*1900*/  ULEA UR24, UR5, UR7, 0xe ;  /* 0x0000000705187291 */ /* 0x000fe4000f8e70ff */
[----:B------:R-:W-:Y:S02]  /*1910*/  UIADD3 UR22, UP2, UPT, UR46, 0x180, URZ ;  /* 0x000001802e167890 */ /* 0x000fe4000ff5e0ff */
[----:B------:R-:W-:-:S02]  /*1920*/  ULEA UR8, UR5, UR7, 0xa ;  /* 0x0000000705087291 */ /* 0x000fc4000f8e50ff */
[----:B------:R-:W-:Y:S02]  /*1930*/  UIADD3 UR38, UP1, UPT, UR46, 0x280, URZ ;  /* 0x000002802e267890 */ /* 0x000fe4000ff3e0ff */
[----:B------:R-:W-:Y:S02]  /*1940*/  UIADD3.X UR11, UPT, UPT, URZ, UR47, URZ, UP3, !UPT ;  /* 0x0000002fff0b7290 */ /* 0x000fe40009ffe4ff */
[----:B------:R-:W-:Y:S02]  /*1950*/  UIADD3 UR48, UPT, UPT, UR40, 0x6400, URZ ;  /* 0x0000640028307890 */ /* 0x000fe4000fffe0ff */
[----:B------:R-:W-:Y:S02]  /*1960*/  UIADD3 UR30, UP0, UPT, UR46, 0x380, URZ ;  /* 0x000003802e1e7890 */ /* 0x000fe4000ff1e0ff */
[----:B------:R-:W-:Y:S02]  /*1970*/  UIADD3 UR42, UPT, UPT, UR50, 0x80, URZ ;  /* 0x00000080322a7890 */ /* 0x000fe4000fffe0ff */
[----:B------:R-:W-:-:S02]  /*1980*/  UIADD3 UR40, UPT, UPT, UR40, 0xa400, URZ ;  /* 0x0000a40028287890 */ /* 0x000fc4000fffe0ff */
[----:B------:R-:W-:Y:S02]  /*1990*/  UIADD3.X UR23, UPT, UPT, URZ, UR47, URZ, UP2, !UPT ;  /* 0x0000002fff177290 */ /* 0x000fe400097fe4ff */
[----:B------:R-:W-:Y:S02]  /*19a0*/  UIADD3 UR32, UPT, UPT, UR24, 0x26400, URZ ;  /* 0x0002640018207890 */ /* 0x000fe4000fffe0ff */
[----:B------:R-:W-:Y:S02]  /*19b0*/  UIADD3 UR24, UPT, UPT, UR24, 0x28400, URZ ;  /* 0x0002840018187890 */ /* 0x000fe4000fffe0ff */
[----:B------:R-:W-:Y:S02]  /*19c0*/  USHF.L.U32 UR19, UR14, 0x1, URZ ;  /* 0x000000010e137899 */ /* 0x000fe400080006ff */
[----:B------:R-:W-:Y:S02]  /*19d0*/  UIADD3.X UR39, UPT, UPT, URZ, UR47, URZ, UP1, !UPT ;  /* 0x0000002fff277290 */ /* 0x000fe40008ffe4ff */
[----:B------:R-:W-:-:S02]  /*19e0*/  UIADD3 UR16, UPT, UPT, UR8, 0x36400, URZ ;  /* 0x0003640008107890 */ /* 0x000fc4000fffe0ff */
[----:B------:R-:W-:Y:S02]  /*19f0*/  UIADD3 UR8, UPT, UPT, UR8, 0x37400, URZ ;  /* 0x0003740008087890 */ /* 0x000fe4000fffe0ff */
[----:B------:R-:W-:Y:S01]  /*1a00*/  UIADD3.X UR31, UPT, UPT, URZ, UR47, URZ, UP0, !UPT ;  /* 0x0000002fff1f7290 */ /* 0x000fe200087fe4ff */
[----:B------:R-:W-:Y:S01]  /*1a10*/  UMOV UR54, 0x0 ;  /* 0x0000000000367882 */ /* 0x000fe20000000000 */
[----:B------:R-:W-:Y:S01]  /*1a20*/  UMOV UR55, 0x10000000 ;  /* 0x1000000000377882 */ /* 0x000fe20000000000 */
[----:B------:R-:W-:Y:S01]  /*1a30*/  UMOV UR41, UR49 ;  /* 0x0000003100297c82 */ /* 0x000fe20008000000 */
[----:B------:R-:W-:Y:S01]  /*1a40*/  UMOV UR43, UR51 ;  /* 0x00000033002b7c82 */ /* 0x000fe20008000000 */
[----:B------:R-:W-:Y:S01]  /*1a50*/  UMOV UR44, UR52 ;  /* 0x00000034002c7c82 */ /* 0x000fe20008000000 */
[----:B------:R-:W-:Y:S01]  /*1a60*/  UMOV UR33, UR49 ;  /* 0x0000003100217c82 */ /* 0x000fe20008000000 */
[----:B------:R-:W-:Y:S01]  /*1a70*/  UMOV UR36, UR52 ;  /* 0x0000003400247c82 */ /* 0x000fe20008000000 */
[----:B------:R-:W-:Y:S01]  /*1a80*/  UMOV UR34, UR50 ;  /* 0x0000003200227c82 */ /* 0x000fe20008000000 */
[----:B------:R-:W-:Y:S01]  /*1a90*/  UTMALDG.3D [UR48], [UR10], desc[UR54] ;  /* 0x000036300a0075b4 */ /* 0x000fe20008011000 */
[----:B------:R-:W-:Y:S01]  /*1aa0*/  UMOV UR25, UR49 ;  /* 0x0000003100197c82 */ /* 0x000fe20008000000 */
[----:B------:R-:W-:Y:S01]  /*1ab0*/  UMOV UR27, UR35 ;  /* 0x00000023001b7c82 */ /* 0x000fe20008000000 */
[----:B------:R-:W-:Y:S01]  /*1ac0*/  UMOV UR28, UR52 ;  /* 0x00000034001c7c82 */ /* 0x000fe20008000000 */
[----:B------:R-:W-:Y:S01]  /*1ad0*/  UMOV UR18, URZ ;  /* 0x000000ff00127c82 */ /* 0x000fe20008000000 */
[----:B------:R-:W-:Y:S01]  /*1ae0*/  UMOV UR26, UR42 ;  /* 0x0000002a001a7c82 */ /* 0x000fe20008000000 */
[----:B------:R-:W-:Y:S01]  /*1af0*/  UMOV UR17, UR49 ;  /* 0x0000003100117c82 */ /* 0x000fe20008000000 */
[----:B------:R-:W-:Y:S01]  /*1b00*/  UMOV UR21, UR52 ;  /* 0x0000003400157c82 */ /* 0x000fe20008000000 */
[----:B------:R2:W-:Y:S01]  /*1b10*/  UTMALDG.3D [UR40], [UR10], desc[UR54] ;  /* 0x000036280a0075b4 */ /* 0x0005e20008011000 */
[----:B------:R-:W-:Y:S01]  /*1b20*/  UMOV UR9, UR49 ;  /* 0x0000003100097c82 */ /* 0x000fe20008000000 */
[----:B------:R-:W-:Y:S01]  /*1b30*/  UMOV UR13, UR52 ;  /* 0x00000034000d7c82 */ /* 0x000fe20008000000 */
[----:B------:R1:W-:Y:S01]  /*1b40*/  UTMALDG.3D [UR32], [UR22], desc[UR54] ;  /* 0x00003620160075b4 */ /* 0x0003e20008011000 */
[----:B------:R1:W-:Y:S01]  /*1b50*/  UTMALDG.3D [UR24], [UR22], desc[UR54] ;  /* 0x00003618160075b4 */ /* 0x0003e20008011000 */
[----:B------:R1:W-:Y:S01]  /*1b60*/  UTMALDG.4D [UR16], [UR38], desc[UR54] ;  /* 0x00003610260075b4 */ /* 0x0003e20008019000 */
[----:B--2---:R-:W-:Y:S01]  /*1b70*/  UMOV UR10, UR18 ;  /* 0x00000012000a7c82 */ /* 0x004fe20008000000 */
[----:B------:R-:W-:-:S02]  /*1b80*/  UMOV UR11, UR19 ;  /* 0x00000013000b7c82 */ /* 0x000fc40008000000 */
[----:B------:R2:W-:Y:S02]  /*1b90*/  UTMALDG.4D [UR8], [UR30], desc[UR54] ;  /* 0x000036081e0075b4 */ /* 0x0005e40008019000 */
[----:B--2---:R-:W-:Y:S01]  /*1ba0*/  NOP ;  /* 0x0000000000007918 */ /* 0x004fe20000000000 */
.L_x_26:
[----:B-1----:R-:W-:Y:S05]  /*1bb0*/  BSYNC.RECONVERGENT B0 ;  /* 0x0000000000007941 */ /* 0x002fea0003800200 */
.L_x_25:
[----:B------:R-:W-:Y:S01]  /*1bc0*/  UIADD3 UR14, UPT, UPT, UR14, 0x1, URZ ;  /* 0x000000010e0e7890 */ /* 0x000fe2000fffe0ff */
[----:B------:R-:W-:Y:S01]  /*1bd0*/  UMOV UR5, UR29 ;  /* 0x0000001d00057c82 */ /* 0x000fe20008000000 */
[----:B------:R-:W-:Y:S02]  /*1be0*/  UMOV UR15, UR37 ;  /* 0x00000025000f7c82 */ /* 0x000fe40008000000 */
[----:B------:R-:W-:-:S09]  /*1bf0*/  UISETP.NE.AND UP0, UPT, UR14, UR37, UPT ;  /* 0x000000250e00728c */ /* 0x000fd2000bf05270 */
[----:B------:R-:W-:Y:S05]  /*1c00*/  BRA.U UP0, `(.L_x_27) ;  /* 0xfffffff900d87547 */ /* 0x000fea000b83ffff */
.L_x_20:
[----:B------:R-:W-:Y:S01]  /*1c10*/  ULEA UR4, UR29, UR7, 0x3 ;  /* 0x000000071d047291 */ /* 0x000fe2000f8e18ff */
[----:B------:R-:W-:Y:S01]  /*1c20*/  SHF.L.U32 R2, R16, 0x1f, RZ ;  /* 0x0000001f10027819 */ /* 0x000fe200000006ff */
[----:B------:R-:W-:Y:S01]  /*1c30*/  @!P1 SYNCS.ARRIVE.TRANS64.A1T0 RZ, [UR7+0x78], RZ ;  /* 0x000078ffffff99a7 */ /* 0x000fe20008100007 */
[----:B------:R-:W-:-:S06]  /*1c40*/  UISETP.GT.AND UP0, UPT, UR56, UR45, UPT ;  /* 0x0000002d3800728c */ /* 0x000fcc000bf04270 */
[----:B------:R1:W1:Y:S03]  /*1c50*/  SYNCS.PHASECHK.TRANS64.TRYWAIT P1, [UR4+0x20], R2 ;  /* 0x00002002ff0075a7 */ /* 0x0002660008021104 */
[----:B------:R-:W-:Y:S05]  /*1c60*/  BRA.U !UP0, `(.L_x_28) ;  /* 0x00000005082c7547 */ /* 0x000fea000b800000 */
[----:B------:R-:W-:Y:S01]  /*1c70*/  UIADD3 UR14, UPT, UPT, UR57, UR15, URZ ;  /* 0x0000000f390e7290 */ /* 0x000fe2000fffe0ff */
[----:B------:R-:W-:-:S11]  /*1c80*/  UMOV UR5, UR29 ;  /* 0x0000001d00057c82 */ /* 0x000fd60008000000 */
.L_x_35:
[----:B------:R-:W-:Y:S01]  /*1c90*/  ULEA UR49, UR5, UR7, 0x3 ;  /* 0x0000000705317291 */ /* 0x000fe2000f8e18ff */
[----:B--2---:R-:W-:Y:S01]  /*1ca0*/  @!P5 MOV R3, 0xc800 ;  /* 0x0000c8000003d802 */ /* 0x004fe20000000f00 */
[----:B-1----:R-:W-:Y:S10]  /*1cb0*/  @P1 BRA `(.L_x_29) ;  /* 0x00000000000c1947 */ /* 0x002ff40003800000 */
[----:B------:R-:W-:-:S04]  /*1cc0*/  SHF.L.U32 R4, R16, 0x1f, RZ ;  /* 0x0000001f10047819 */ /* 0x000fc800000006ff */
[----:B------:R-:W1:Y:S02]  /*1cd0*/  SYNCS.PHASECHK.TRANS64.TRYWAIT P0, [UR49+0x20], R4 ;  /* 0x00002004ff0075a7 */ /* 0x000e640008001131 */
[----:B-1----:R-:W-:Y:S05]  /*1ce0*/  @!P0 BRA `(.L_x_30) ;  /* 0x00000068006c8947 */ /* 0x002fea0003800000 */
.L_x_29:
[----:B------:R2:W-:Y:S01]  /*1cf0*/  @!P5 SYNCS.ARRIVE.TRANS64 RZ, [UR49], R3 ;  /* 0x00000003ffffd9a7 */ /* 0x0005e20008000031 */
[----:B------:R-:W-:Y:S04]  /*1d00*/  BSSY.RECONVERGENT B0, `(.L_x_31) ;  /* 0x0000003000007945 */ /* 0x000fe80003800200 */
[----:B------:R-:W-:Y:S05]  /*1d10*/  @P4 BRA `(.L_x_32) ;  /* 0x0000000000044947 */ /* 0x000fea0003800000 */
[----:B------:R-:W-:Y:S05]  /*1d20*/  BPT.TRAP 0x1 ;  /* 0x000000040000795c */ /* 0x000fea0000300000 */
.L_x_32:
[----:B------:R-:W-:Y:S05]  /*1d30*/  BSYNC.RECONVERGENT B0 ;  /* 0x0000000000007941 */ /* 0x000fea0003800200 */
.L_x_31:
        /* <DEDUP_REMOVED lines=57> */
.L_x_34:
[----:B-1----:R-:W-:Y:S05]  /*20d0*/  BSYNC.RECONVERGENT B0 ;  /* 0x0000000000007941 */ /* 0x002fea0003800200 */
.L_x_33:
[----:B------:R-:W-:Y:S01]  /*20e0*/  UIADD3 UR15, UPT, UPT, UR15, 0x1, URZ ;  /* 0x000000010f0f7890 */ /* 0x000fe2000fffe0ff */
[----:B------:R-:W-:-:S03]  /*20f0*/  UMOV UR5, UR29 ;  /* 0x0000001d00057c82 */ /* 0x000fc60008000000 */
[----:B------:R-:W-:-:S09]  /*2100*/  UISETP.NE.AND UP0, UPT, UR15, UR14, UPT ;  /* 0x0000000e0f00728c */ /* 0x000fd2000bf05270 */
[----:B------:R-:W-:Y:S05]  /*2110*/  BRA.U UP0, `(.L_x_35) ;  /* 0xfffffff900dc7547 */ /* 0x000fea000b83ffff */
.L_x_28:
[----:B-1----:R-:W-:Y:S01]  /*2120*/  LEA R2, R15, UR7, 0x3 ;  /* 0x000000070f027c11 */ /* 0x002fe2000f8e18ff */
[----:B------:R-:W-:Y:S01]  /*2130*/  NOP ;  /* 0x0000000000007918 */ /* 0x000fe20000000000 */
[----:B--2---:R-:W-:Y:S02]  /*2140*/  SHF.L.U32 R3, R13, 0x1f, RZ ;  /* 0x0000001f0d037819 */ /* 0x004fe400000006ff */
[----:B------:R-:W-:Y:S02]  /*2150*/  LEA R4, R15, UR7, 0x4 ;  /* 0x000000070f047c11 */ /* 0x000fe4000f8e20ff */
[----:B------:R-:W1:Y:S02]  /*2160*/  SYNCS.PHASECHK.TRANS64.TRYWAIT P0, [R2+URZ+0x80], R3 ;  /* 0x00008003020075a7 */ /* 0x000e6400080011ff */
[----:B-1----:R-:W-:Y:S05]  /*2170*/  @!P0 BRA `(.L_x_36) ;  /* 0x0000006400608947 */ /* 0x002fea0003800000 */
.L_x_122:
[----:B------:R-:W2:Y:S01]  /*2180*/  LDS.128 R4, [R4+0xf0] ;  /* 0x0000f00004047984 */ /* 0x000ea20000000c00 */
[----:B---3--:R-:W-:Y:S01]  /*2190*/  ISETP.GE.AND P0, PT, R40, 0x1, PT ;  /* 0x000000012800780c */ /* 0x008fe20003f06270 */
[----:B-1----:R-:W-:Y:S01]  /*21a0*/  VIADD R2, R2, 0x90 ;  /* 0x0000009002027836 */ /* 0x002fe20000000000 */
[----:B------:R-:W-:Y:S01]  /*21b0*/  @!PT LDS RZ, [RZ] ;  /* 0x00000000fffff984 */ /* 0x000fe20000000800 */
[----:B------:R-:W-:Y:S01]  /*21c0*/  @!PT LDS RZ, [RZ] ;  /* 0x00000000fffff984 */ /* 0x000fe20000000800 */
[----:B------:R-:W-:Y:S01]  /*21d0*/  @!PT LDS RZ, [RZ] ;  /* 0x00000000fffff984 */ /* 0x000fe20000000800 */
[----:B------:R-:W-:Y:S01]  /*21e0*/  @!PT LDS RZ, [RZ] ;  /* 0x00000000fffff984 */ /* 0x000fe20000000800 */
[----:B------:R1:W-:Y:S06]  /*21f0*/  MEMBAR.ALL.CTA ;  /* 0x0000000000007992 */ /* 0x0003ec0000008000 */
[----:B-1----:R-:W1:Y:S01]  /*2200*/  FENCE.VIEW.ASYNC.S ;  /* 0x00000000000073c6 */ /* 0x002e620000000000 */
[----:B------:R-:W-:-:S04]  /*2210*/  PRMT R2, RZ, 0x654, R2 ;  /* 0x00000654ff027816 */ /* 0x000fc80000000002 */
[----:B-1----:R1:W-:Y:S01]  /*2220*/  SYNCS.ARRIVE.TRANS64.RED.A1T0 RZ, [R2+URZ], RZ ;  /* 0x000000ff02ff79a7 */ /* 0x0023e200081004ff */
[----:B--2---:R-:W-:-:S13]  /*2230*/  LOP3.LUT P2, RZ, R6, 0x1, RZ, 0xc0, !PT ;  /* 0x0000000106ff7812 */ /* 0x004fda000784c0ff */
[----:B------:R-:W-:Y:S01]  /*2240*/  @P2 SHF.R.U32.HI R3, RZ, 0x10, R5 ;  /* 0x00000010ff032819 */ /* 0x000fe20000011605 */
[----:B------:R-:W-:Y:S01]  /*2250*/  VOTEU.ANY UP0, P2 ;  /* 0x0000000000ff7886 */ /* 0x000fe20001000100 */
[----:B------:R-:W-:Y:S02]  /*2260*/  @P2 MOV R10, R4 ;  /* 0x00000004000a2202 */ /* 0x000fe40000000f00 */
[----:B------:R-:W-:Y:S02]  /*2270*/  @P2 R2UR.BROADCAST UR4, R3 ;  /* 0x00000000030422ca */ /* 0x000fe400008e0000 */
[----:B------:R-:W-:-:S11]  /*2280*/  @P2 LOP3.LUT R9, R5, 0xffff, RZ, 0xc0, !PT ;  /* 0x0000ffff05092812 */ /* 0x000fd600078ec0ff */
[----:B------:R-:W-:Y:S01]  /*2290*/  @UP0 UMOV UR52, UR4 ;  /* 0x0000000400340c82 */ /* 0x000fe20008000000 */
[----:B-1----:R-:W-:Y:S05]  /*22a0*/  @!P0 BRA `(.L_x_37) ;  /* 0x0000000000b88947 */ /* 0x002fea0003800000 */
[----:B------:R-:W4:Y:S01]  /*22b0*/  LDC.64 R4, c[0x0][0xf18] ;  /* 0x0003c600ff047b82 */ /* 0x000f220000000a00 */
[----:B------:R-:W-:-:S07]  /*22c0*/  ISETP.NE.AND P3, PT, R40, 0x1, PT ;  /* 0x000000012800780c */ /* 0x000fce0003f65270 */
[----:B------:R-:W1:Y:S08]  /*22d0*/  LDC.64 R6, c[0x0][0xf10] ;  /* 0x0003c400ff067b82 */ /* 0x000e700000000a00 */
[----:B------:R-:W2:Y:S08]  /*22e0*/  LDC R14, c[0x0][0xf20] ;  /* 0x0003c800ff0e7b82 */ /* 0x000eb00000000800 */
[----:B------:R-:W3:Y:S01]  /*22f0*/  LDC R17, c[0x0][0xf0c] ;  /* 0x0003c300ff117b82 */ /* 0x000ee20000000800 */
[----:B----4-:R-:W-:Y:S01]  /*2300*/  IMAD.HI.U32 R19, R0, R5, RZ ;  /* 0x0000000500137227 */ /* 0x010fe200078e00ff */
[----:B------:R-:W-:-:S03]  /*2310*/  ISETP.NE.AND P0, PT, R4, 0x1, PT ;  /* 0x000000010400780c */ /* 0x000fc60003f05270 */
[----:B------:R-:W-:-:S03]  /*2320*/  IMAD.HI.U32 R5, R9, R5, RZ ;  /* 0x0000000509057227 */ /* 0x000fc600078e00ff */
[----:B------:R-:W4:Y:S01]  /*2330*/  LDC.64 R2, c[0x0][0xf28] ;  /* 0x0003ca00ff027b82 */ /* 0x000f220000000a00 */
[----:B-1----:R-:W-:-:S04]  /*2340*/  IMAD.HI.U32 R20, R8, R6, RZ ;  /* 0x0000000608147227 */ /* 0x002fc800078e00ff */
[----:B------:R-:W-:Y:S01]  /*2350*/  IMAD.HI.U32 R21, R10, R6, RZ ;  /* 0x000000060a157227 */ /* 0x000fe200078e00ff */
[----:B------:R-:W-:Y:S02]  /*2360*/  SHF.R.U32.HI R20, RZ, R7, R20 ;  /* 0x00000007ff147219 */ /* 0x000fe40000011614 */
[-C--:B--2---:R-:W-:Y:S02]  /*2370*/  SHF.R.U32.HI R19, RZ, R14.reuse, R19 ;  /* 0x0000000eff137219 */ /* 0x084fe40000011613 */
[----:B------:R-:W-:Y:S02]  /*2380*/  SHF.R.U32.HI R5, RZ, R14, R5 ;  /* 0x0000000eff057219 */ /* 0x000fe40000011605 */
[----:B------:R-:W-:Y:S02]  /*2390*/  SEL R19, R0, R19, !P0 ;  /* 0x0000001300137207 */ /* 0x000fe40004000000 */
[----:B------:R-:W-:Y:S02]  /*23a0*/  SHF.R.U32.HI R21, RZ, R7, R21 ;  /* 0x00000007ff157219 */ /* 0x000fe40000011615 */
[----:B---3--:R-:W-:-:S02]  /*23b0*/  ISETP.NE.AND P1, PT, R17, 0x1, PT ;  /* 0x000000011100780c */ /* 0x008fc40003f25270 */
[----:B------:R-:W-:Y:S02]  /*23c0*/  SEL R5, R9, R5, !P0 ;  /* 0x0000000509057207 */ /* 0x000fe40004000000 */
[----:B------:R-:W-:Y:S02]  /*23d0*/  SEL R20, R8, R20, !P1 ;  /* 0x0000001408147207 */ /* 0x000fe40004800000 */
[----:B------:R-:W-:Y:S01]  /*23e0*/  SEL R21, R10, R21, !P1 ;  /* 0x000000150a157207 */ /* 0x000fe20004800000 */
[----:B----4-:R-:W-:-:S04]  /*23f0*/  IMAD.HI.U32 R18, R19, R2, RZ ;  /* 0x0000000213127227 */ /* 0x010fc800078e00ff */
[----:B------:R-:W-:Y:S01]  /*2400*/  IMAD.HI.U32 R6, R20, R2, RZ ;  /* 0x0000000214067227 */ /* 0x000fe200078e00ff */
[----:B------:R-:W-:-:S04]  /*2410*/  @P3 SHF.R.U32.HI R19, RZ, R3, R18 ;  /* 0x00000003ff133219 */ /* 0x000fc80000011612 */
[----:B------:R-:W-:Y:S01]  /*2420*/  @P3 SHF.R.U32.HI R20, RZ, R3, R6 ;  /* 0x00000003ff143219 */ /* 0x000fe20000011606 */
[----:B------:R-:W-:-:S04]  /*2430*/  IMAD R19, R40, R19, RZ ;  /* 0x0000001328137224 */ /* 0x000fc800078e02ff */
        /* <DEDUP_REMOVED lines=8> */
[----:B------:R-:W-:Y:S02]  /*24c0*/  @!P0 SHF.R.U32.HI R3, RZ, R3, R7 ;  /* 0x00000003ff038219 */ /* 0x000fe40000011607 */
[----:B------:R-:W-:Y:S01]  /*24d0*/  IADD3 R7, PT, PT, -R5, RZ, RZ ;  /* 0x000000ff05077210 */ /* 0x000fe20007ffe1ff */
[----:B------:R-:W-:Y:S01]  /*24e0*/  IMAD R2, R40, R2, R5 ;  /* 0x0000000228027224 */ /* 0x000fe200078e0205 */
[----:B------:R-:W-:-:S03]  /*24f0*/  @!P0 SEL R3, R21, R3, !P3 ;  /* 0x0000000315038207 */ /* 0x000fc60005800000 */
[----:B------:R-:W-:Y:S02]  /*2500*/  IMAD R7, R4, R7, R9 ;  /* 0x0000000704077224 */ /* 0x000fe400078e0209 */
[--C-:B------:R-:W-:Y:S02]  /*2510*/  @!P0 IMAD.IADD R6, R6, 0x1, -R3.reuse ;  /* 0x0000000106068824 */ /* 0x100fe400078e0a03 */
[----:B------:R-:W-:Y:S01]  /*2520*/  @!P0 IMAD R3, R2, R20, R3 ;  /* 0x0000001402038224 */ /* 0x000fe200078e0203 */
[----:B------:R-:W-:Y:S01]  /*2530*/  IADD3 R2, PT, PT, -R21, RZ, RZ ;  /* 0x000000ff15027210 */ /* 0x000fe20007ffe1ff */
[----:B------:R-:W-:Y:S02]  /*2540*/  @!P0 IMAD R5, R40, R6, R21 ;  /* 0x0000000628058224 */ /* 0x000fe400078e0215 */
[----:B------:R-:W-:Y:S02]  /*2550*/  @!P0 IMAD.MOV.U32 R21, RZ, RZ, R3 ;  /* 0x000000ffff158224 */ /* 0x000fe400078e0003 */
[----:B------:R-:W-:-:S02]  /*2560*/  IMAD R2, R17, R2, R10 ;  /* 0x0000000211027224 */ /* 0x000fc400078e020a */
[----:B------:R-:W-:Y:S02]  /*2570*/  IMAD R9, R5, R4, R7 ;  /* 0x0000000405097224 */ /* 0x000fe400078e0207 */
[----:B------:R-:W-:Y:S02]  /*2580*/  IMAD R10, R21, R17, R2 ;  /* 0x00000011150a7224 */ /* 0x000fe400078e0202 */
.L_x_37:
[----:B------:R-:W1:Y:S02]  /*2590*/  LDCU UR4, c[0x0][0xf30] ;  /* 0x0001e600ff0477ac */ /* 0x000e640008000800 */
[----:B-1----:R-:W-:-:S09]  /*25a0*/  UISETP.NE.AND UP0, UPT, UR4, 0x1, UPT ;  /* 0x000000010400788c */ /* 0x002fd2000bf05270 */
[----:B------:R-:W-:Y:S05]  /*25b0*/  BRA.U UP0, `(.L_x_38) ;  /* 0x0000000100407547 */ /* 0x000fea000b800000 */
[----:B------:R-:W1:Y:S08]  /*25c0*/  LDC.64 R4, c[0x0][0xf10] ;  /* 0x0003c400ff047b82 */ /* 0x000e700000000a00 */
[----:B------:R-:W2:Y:S08]  /*25d0*/  LDC.64 R2, c[0x0][0xf18] ;  /* 0x0003c600ff027b82 */ /* 0x000eb00000000a00 */
[----:B------:R-:W3:Y:S08]  /*25e0*/  LDC R6, c[0x0][0xf20] ;  /* 0x0003c800ff067b82 */ /* 0x000ef00000000800 */
[----:B------:R-:W4:Y:S01]  /*25f0*/  LDC R7, c[0x0][0xf0c] ;  /* 0x0003c300ff077b82 */ /* 0x000f220000000800 */
[----:B-1----:R-:W-:-:S05]  /*2600*/  IMAD.HI.U32 R4, R10, R4, RZ ;  /* 0x000000040a047227 */ /* 0x002fca00078e00ff */
[----:B------:R-:W-:Y:S01]  /*2610*/  SHF.R.U32.HI R4, RZ, R5, R4 ;  /* 0x00000005ff047219 */ /* 0x000fe20000011604 */
[----:B--2---:R-:W-:Y:S01]  /*2620*/  IMAD.HI.U32 R3, R9, R3, RZ ;  /* 0x0000000309037227 */ /* 0x004fe200078e00ff */
[----:B------:R-:W-:-:S04]  /*2630*/  ISETP.NE.AND P0, PT, R2, 0x1, PT ;  /* 0x000000010200780c */ /* 0x000fc80003f05270 */
[----:B---3--:R-:W-:-:S04]  /*2640*/  SHF.R.U32.HI R3, RZ, R6, R3 ;  /* 0x00000006ff037219 */ /* 0x008fc80000011603 */
[----:B------:R-:W-:Y:S02]  /*2650*/  SEL R3, R9, R3, !P0 ;  /* 0x0000000309037207 */ /* 0x000fe40004000000 */
[----:B----4-:R-:W-:-:S04]  /*2660*/  ISETP.NE.AND P1, PT, R7, 0x1, PT ;  /* 0x000000010700780c */ /* 0x010fc80003f25270 */
[----:B------:R-:W-:-:S05]  /*2670*/  SEL R4, R10, R4, !P1 ;  /* 0x000000040a047207 */ /* 0x000fca0004800000 */
[----:B------:R-:W-:Y:S02]  /*2680*/  IMAD.IADD R5, R3, 0x1, -R4 ;  /* 0x0000000103057824 */ /* 0x000fe400078e0a04 */
[----:B------:R-:W-:Y:S02]  /*2690*/  IMAD.IADD R3, R4, 0x1, -R3 ;  /* 0x0000000104037824 */ /* 0x000fe400078e0a03 */
[----:B------:R-:W-:Y:S02]  /*26a0*/  IMAD R10, R5, R7, R10 ;  /* 0x00000007050a7224 */ /* 0x000fe400078e020a */
[----:B------:R-:W-:-:S07]  /*26b0*/  IMAD R9, R3, R2, R9 ;  /* 0x0000000203097224 */ /* 0x000fce00078e0209 */
.L_x_38:
[----:B------:R-:W-:Y:S01]  /*26c0*/  VIADD R15, R15, 0x1 ;  /* 0x000000010f0f7836 */ /* 0x000fe20000000000 */
[----:B------:R-:W-:Y:S01]  /*26d0*/  PLOP3.LUT P1, PT, PT, PT, PT, 0x80, 0x8 ;  /* 0x000000000008781c */ /* 0x000fe20003f2f070 */
[----:B------:R-:W-:Y:S02]  /*26e0*/  IMAD.IADD R2, R10, 0x1, R87 ;  /* 0x000000010a027824 */ /* 0x000fe400078e0257 */
[----:B------:R-:W-:Y:S01]  /*26f0*/  IMAD.IADD R14, R9, 0x1, R86 ;  /* 0x00000001090e7824 */ /* 0x000fe200078e0256 */
[C---:B------:R-:W-:Y:S02]  /*2700*/  ISETP.NE.AND P0, PT, R15.reuse, 0x2, PT ;  /* 0x000000020f00780c */ /* 0x040fe40003f05270 */
[----:B------:R-:W-:Y:S02]  /*2710*/  R2UR UR20, R2 ;  /* 0x00000000021472ca */ /* 0x000fe400000e0000 */
[----:B------:R-:W-:Y:S02]  /*2720*/  SEL R2, RZ, 0x1, P0 ;  /* 0x00000001ff027807 */ /* 0x000fe40000000000 */
[----:B------:R-:W-:-:S02]  /*2730*/  SEL R15, R15, RZ, P0 ;  /* 0x000000ff0f0f7207 */ /* 0x000fc40000000000 */
[----:B------:R-:W-:Y:S01]  /*2740*/  LOP3.LUT R13, R13, R2, RZ, 0x3c, !PT ;  /* 0x000000020d0d7212 */ /* 0x000fe200078e3cff */
[----:B------:R-:W-:Y:S08]  /*2750*/  @P2 BRA `(.L_x_39) ;  /* 0xffffffec00842947 */ /* 0x000ff0000383ffff */
[----:B------:R-:W-:Y:S01]  /*2760*/  UIADD3 UR7, UPT, UPT, UR7, 0x20, URZ ;  /* 0x0000002007077890 */ /* 0x000fe2000fffe0ff */
[----:B------:R-:W-:-:S03]  /*2770*/  SHF.L.U32 R2, R16, 0x1f, RZ ;  /* 0x0000001f10027819 */ /* 0x000fc600000006ff */
[----:B------:R-:W-:-:S09]  /*2780*/  ULEA UR4, UR29, UR7, 0x3 ;  /* 0x000000071d047291 */ /* 0x000fd2000f8e18ff */
[----:B------:R-:W1:Y:S02]  /*2790*/  SYNCS.PHASECHK.TRANS64.TRYWAIT P0, [UR4], R2 ;  /* 0x00000002ff0075a7 */ /* 0x000e640008001104 */
[----:B-1----:R-:W-:Y:S05]  /*27a0*/  @!P0 BRA `(.L_x_40) ;  /* 0x0000005c00e88947 */ /* 0x002fea0003800000 */
.L_x_124:
[----:B------:R-:W-:-:S04]  /*27b0*/  UIADD3 UR4, UPT, UPT, UR29, 0x1, URZ ;  /* 0x000000011d047890 */ /* 0x000fc8000fffe0ff */
[----:B------:R-:W-:-:S04]  /*27c0*/  UISETP.NE.AND UP0, UPT, UR4, 0x4, UPT ;  /* 0x000000040400788c */ /* 0x000fc8000bf05270 */
[----:B------:R-:W-:Y:S02]  /*27d0*/  USEL UR6, URZ, 0x1, UP0 ;  /* 0x00000001ff067887 */ /* 0x000fe40008000000 */
[----:B------:R-:W-:-:S04]  /*27e0*/  USEL UR4, UR4, URZ, UP0 ;  /* 0x000000ff04047287 */ /* 0x000fc80008000000 */
[----:B------:R-:W-:Y:S01]  /*27f0*/  ULEA UR5, UR4, UR7, 0x3 ;  /* 0x0000000704057291 */ /* 0x000fe2000f8e18ff */
[----:B-1----:R-:W-:-:S04]  /*2800*/  LOP3.LUT R2, R16, UR6, RZ, 0x3c, !PT ;  /* 0x0000000610027c12 */ /* 0x002fc8000f8e3cff */
[----:B------:R-:W-:-:S04]  /*2810*/  SHF.L.U32 R3, R2, 0x1f, RZ ;  /* 0x0000001f02037819 */ /* 0x000fc800000006ff */
[----:B------:R-:W1:Y:S02]  /*2820*/  SYNCS.PHASECHK.TRANS64.TRYWAIT P0, [UR5], R3 ;  /* 0x00000003ff0075a7 */ /* 0x000e640008001105 */
[----:B-1----:R-:W-:Y:S05]  /*2830*/  @!P0 BRA `(.L_x_41) ;  /* 0x0000005c00dc8947 */ /* 0x002fea0003800000 */
.L_x_126:
[----:B------:R-:W-:-:S04]  /*2840*/  UIADD3 UR4, UPT, UPT, UR4, 0x1, URZ ;  /* 0x0000000104047890 */ /* 0x000fc8000fffe0ff */
[----:B------:R-:W-:-:S04]  /*2850*/  UISETP.NE.AND UP0, UPT, UR4, 0x4, UPT ;  /* 0x000000040400788c */ /* 0x000fc8000bf05270 */
[----:B------:R-:W-:Y:S02]  /*2860*/  USEL UR6, URZ, 0x1, UP0 ;  /* 0x00000001ff067887 */ /* 0x000fe40008000000 */
[----:B------:R-:W-:-:S04]  /*2870*/  USEL UR4, UR4, URZ, UP0 ;  /* 0x000000ff04047287 */ /* 0x000fc80008000000 */
[----:B------:R-:W-:Y:S01]  /*2880*/  ULEA UR5, UR4, UR7, 0x3 ;  /* 0x0000000704057291 */ /* 0x000fe2000f8e18ff */
[----:B------:R-:W-:-:S04]  /*2890*/  LOP3.LUT R2, R2, UR6, RZ, 0x3c, !PT ;  /* 0x0000000602027c12 */ /* 0x000fc8000f8e3cff */
[----:B-1----:R-:W-:-:S04]  /*28a0*/  SHF.L.U32 R3, R2, 0x1f, RZ ;  /* 0x0000001f02037819 */ /* 0x002fc800000006ff */
[----:B------:R-:W1:Y:S02]  /*28b0*/  SYNCS.PHASECHK.TRANS64.TRYWAIT P0, [UR5], R3 ;  /* 0x00000003ff0075a7 */ /* 0x000e640008001105 */
[----:B-1----:R-:W-:Y:S05]  /*28c0*/  @!P0 BRA `(.L_x_42) ;  /* 0x0000005c00d08947 */ /* 0x002fea0003800000 */
.L_x_128:
[----:B------:R-:W-:-:S04]  /*28d0*/  UIADD3 UR4, UPT, UPT, UR4, 0x1, URZ ;  /* 0x0000000104047890 */ /* 0x000fc8000fffe0ff */
[----:B------:R-:W-:-:S04]  /*28e0*/  UISETP.NE.AND UP0, UPT, UR4, 0x4, UPT ;  /* 0x000000040400788c */ /* 0x000fc8000bf05270 */
[----:B------:R-:W-:Y:S02]  /*28f0*/  USEL UR5, URZ, 0x1, UP0 ;  /* 0x00000001ff057887 */ /* 0x000fe40008000000 */
[----:B------:R-:W-:-:S04]  /*2900*/  USEL UR4, UR4, URZ, UP0 ;  /* 0x000000ff04047287 */ /* 0x000fc80008000000 */
[----:B------:R-:W-:Y:S01]  /*2910*/  ULEA UR4, UR4, UR7, 0x3 ;  /* 0x0000000704047291 */ /* 0x000fe2000f8e18ff */
[----:B------:R-:W-:-:S04]  /*2920*/  LOP3.LUT R2, R2, UR5, RZ, 0x3c, !PT ;  /* 0x0000000502027c12 */ /* 0x000fc8000f8e3cff */
[----:B------:R-:W-:Y:S01]  /*2930*/  SHF.L.U32 R2, R2, 0x1f, RZ ;  /* 0x0000001f02027819 */ /* 0x000fe200000006ff */
[----:B-1--4-:R-:W-:-:S07]  /*2940*/  IMAD.U32 R0, RZ, RZ, UR4 ;  /* 0x00000004ff007e24 */ /* 0x012fce000f8e00ff */
.L_x_43:
[----:B-1----:R1:W2:Y:S02]  /*2950*/  SYNCS.PHASECHK.TRANS64.TRYWAIT P0, [R0+URZ], R2 ;  /* 0x00000002000075a7 */ /* 0x0022a400080011ff */
[----:B--2---:R-:W-:Y:S05]  /*2960*/  @!P0 NANOSLEEP.SYNCS 0x989680 ;  /* 0x009896800000895d */ /* 0x004fea0003900000 */
[----:B------:R-:W2:Y:S02]  /*2970*/  @!P0 SYNCS.PHASECHK.TRANS64 P0, [R0+URZ], R2 ;  /* 0x00000002000085a7 */ /* 0x000ea400080010ff */
[----:B--2---:R-:W-:Y:S05]  /*2980*/  @P0 EXIT ;  /* 0x000000000000094d */ /* 0x004fea0003800000 */
[----:B------:R-:W-:Y:S05]  /*2990*/  BRA `(.L_x_43) ;  /* 0xfffffffc00ec7947 */ /* 0x000fea000383ffff */
.L_x_17:
[----:B------:R-:W-:-:S04]  /*29a0*/  UISETP.NE.AND UP1, UPT, UR53, URZ, UPT ;  /* 0x000000ff3500728c */ /* 0x000fc8000bf25270 */
[----:B------:R-:W-:-:S09]  /*29b0*/  UISETP.NE.OR UP1, UPT, UR14, 0x1, UP1 ;  /* 0x000000010e00788c */ /* 0x000fd20008f25670 */
[----:B------:R-:W-:Y:S05]  /*29c0*/  BRA.U UP1, `(.L_x_44) ;  /* 0x0000000501487547 */ /* 0x000fea000b800000 */
[----:B------:R-:W-:Y:S01]  /*29d0*/  ISETP.NE.AND P2, PT, R2, RZ, PT ;  /* 0x000000ff0200720c */ /* 0x000fe20003f45270 */
[----:B------:R-:W-:Y:S01]  /*29e0*/  IMAD.MOV.U32 R12, RZ, RZ, 0x1 ;  /* 0x00000001ff0c7424 */ /* 0x000fe200078e00ff */
[----:B------:R-:W-:Y:S02]  /*29f0*/  CS2R R10, SRZ ;  /* 0x00000000000a7805 */ /* 0x000fe4000001ff00 */
[----:B------:R-:W-:Y:S01]  /*2a00*/  CS2R R8, SRZ ;  /* 0x0000000000087805 */ /* 0x000fe2000001ff00 */
[----:B------:R-:W-:Y:S01]  /*2a10*/  UMOV UR6, 0x400 ;  /* 0x0000040000067882 */ /* 0x000fe20000000000 */
[----:B------:R-:W-:Y:S01]  /*2a20*/  UMOV UR5, URZ ;  /* 0x000000ff00057c82 */ /* 0x000fe20008000000 */
[----:B------:R-:W-:-:S12]  /*2a30*/  ULEA UR6, UR53, UR6, 0x18 ;  /* 0x0000000635067291 */ /* 0x000fd8000f8ec0ff */
.L_x_48:
[----:B------:R-:W-:Y:S02]  /*2a40*/  LEA R0, R8, UR6, 0x3 ;  /* 0x0000000608007c11 */ /* 0x000fe4000f8e18ff */
[----:B------:R-:W-:-:S03]  /*2a50*/  SHF.L.U32 R4, R9, 0x1f, RZ ;  /* 0x0000001f09047819 */ /* 0x000fc600000006ff */
[----:B------:R-:W-:Y:S01]  /*2a60*/  VIADD R5, R0, 0xd0 ;  /* 0x000000d000057836 */ /* 0x000fe20000000000 */
[----:B------:R-:W1:Y:S02]  /*2a70*/  SYNCS.PHASECHK.TRANS64.TRYWAIT P0, [R0+URZ+0xc0], R4 ;  /* 0x0000c004000075a7 */ /* 0x000e6400080011ff */
[----:B-1----:R-:W-:Y:S05]  /*2a80*/  @!P0 BRA `(.L_x_45) ;  /* 0x0000005c00788947 */ /* 0x002fea0003800000 */
.L_x_129:
[----:B------:R-:W-:Y:S01]  /*2a90*/  ULEA UR4, UR5, UR6, 0x3 ;  /* 0x0000000605047291 */ /* 0x000fe2000f8e18ff */
[----:B-1----:R-:W-:Y:S01]  /*2aa0*/  PRMT R0, RZ, 0x654, R5 ;  /* 0x00000654ff007816 */ /* 0x002fe20000000005 */
[----:B------:R-:W-:Y:S01]  /*2ab0*/  @!P2 IMAD.MOV.U32 R4, RZ, RZ, 0x10 ;  /* 0x00000010ff04a424 */ /* 0x000fe200078e00ff */
[----:B------:R-:W-:Y:S01]  /*2ac0*/  SHF.L.U32 R5, R12, 0x1f, RZ ;  /* 0x0000001f0c057819 */ /* 0x000fe200000006ff */
[----:B------:R-:W-:Y:S01]  /*2ad0*/  UIADD3 UR7, UPT, UPT, UR4, 0x80, URZ ;  /* 0x0000008004077890 */ /* 0x000fe2000fffe0ff */
[----:B------:R1:W-:Y:S05]  /*2ae0*/  SYNCS.ARRIVE.TRANS64.RED.A1T0 RZ, [R0+URZ], RZ ;  /* 0x000000ff00ff79a7 */ /* 0x0003ea00081004ff */
[----:B------:R-:W-:Y:S01]  /*2af0*/  IMAD.U32 R6, RZ, RZ, UR7 ;  /* 0x00000007ff067e24 */ /* 0x000fe2000f8e00ff */
[----:B------:R-:W2:Y:S04]  /*2b00*/  SYNCS.PHASECHK.TRANS64.TRYWAIT P0, [UR4+0x90], R5 ;  /* 0x00009005ff0075a7 */ /* 0x000ea80008001104 */
[----:B------:R-:W-:Y:S01]  /*2b10*/  PRMT R6, R2, 0x654, R6 ;  /* 0x0000065402067816 */ /* 0x000fe20000000006 */
[----:B-12---:R-:W-:Y:S06]  /*2b20*/  @!P0 BRA `(.L_x_46) ;  /* 0x0000005c00648947 */ /* 0x006fec0003800000 */
.L_x_131:
[----:B------:R-:W-:Y:S01]  /*2b30*/  ULEA UR8, UR5, UR6, 0x4 ;  /* 0x0000000605087291 */ /* 0x000fe2000f8e20ff */
[----:B------:R-:W-:Y:S01]  /*2b40*/  SEL R3, R6, R3, !P2 ;  /* 0x0000000306037207 */ /* 0x000fe20005000000 */
[----:B------:R-:W-:Y:S01]  /*2b50*/  UIADD3 UR9, UPT, UPT, UR4, 0x80, URZ ;  /* 0x0000008004097890 */ /* 0x000fe2000fffe0ff */
[----:B-1----:R-:W-:Y:S01]  /*2b60*/  LEA R0, R11, UR6, 0x3 ;  /* 0x000000060b007c11 */ /* 0x002fe2000f8e18ff */
[----:B------:R-:W-:Y:S01]  /*2b70*/  UIADD3 UR8, UPT, UPT, UR8, 0xf0, URZ ;  /* 0x000000f008087890 */ /* 0x000fe2000fffe0ff */
[----:B------:R1:W-:Y:S01]  /*2b80*/  @!P2 SYNCS.ARRIVE.TRANS64.RED RZ, [R3+URZ], R4 ;  /* 0x0000000403ffa9a7 */ /* 0x0003e200080004ff */
[----:B------:R-:W-:Y:S01]  /*2b90*/  UIADD3 UR4, UPT, UPT, UR5, 0x1, URZ ;  /* 0x0000000105047890 */ /* 0x000fe2000fffe0ff */
[----:B------:R-:W-:-:S03]  /*2ba0*/  VIADD R8, R8, 0x1 ;  /* 0x0000000108087836 */ /* 0x000fc60000000000 */
[----:B------:R-:W-:Y:S02]  /*2bb0*/  UISETP.NE.AND UP0, UPT, UR4, 0x2, UPT ;  /* 0x000000020400788c */ /* 0x000fe4000bf05270 */
[----:B------:R-:W-:Y:S01]  /*2bc0*/  ISETP.NE.AND P0, PT, R8, 0x2, PT ;  /* 0x000000020800780c */ /* 0x000fe20003f05270 */
[----:B------:R-:W-:Y:S06]  /*2bd0*/  UGETNEXTWORKID.BROADCAST [UR8], [UR9] ;  /* 0x00000000080073ca */ /* 0x000fec0008000100 */
[----:B------:R-:W-:Y:S02]  /*2be0*/  USEL UR7, URZ, 0x1, UP0 ;  /* 0x00000001ff077887 */ /* 0x000fe40008000000 */
[----:B------:R-:W-:-:S04]  /*2bf0*/  USEL UR5, UR4, URZ, UP0 ;  /* 0x000000ff04057287 */ /* 0x000fc80008000000 */
[----:B------:R-:W-:Y:S02]  /*2c00*/  LOP3.LUT R12, R12, UR7, RZ, 0x3c, !PT ;  /* 0x000000070c0c7c12 */ /* 0x000fe4000f8e3cff */
[----:B-1----:R-:W-:-:S04]  /*2c10*/  SHF.L.U32 R4, R10, 0x1f, RZ ;  /* 0x0000001f0a047819 */ /* 0x002fc800000006ff */
[----:B------:R-:W1:Y:S02]  /*2c20*/  SYNCS.PHASECHK.TRANS64.TRYWAIT P1, [R0+URZ+0x80], R4 ;  /* 0x00008004000075a7 */ /* 0x000e6400080211ff */
[----:B-1----:R-:W-:Y:S05]  /*2c30*/  @!P1 BRA `(.L_x_47) ;  /* 0x0000005c00389947 */ /* 0x002fea0003800000 */
.L_x_132:
[C---:B-1----:R-:W-:Y:S01]  /*2c40*/  LEA R4, R11.reuse, UR6, 0x4 ;  /* 0x000000060b047c11 */ /* 0x042fe2000f8e20ff */
[----:B------:R-:W-:Y:S01]  /*2c50*/  VIADD R0, R0, 0x90 ;  /* 0x0000009000007836 */ /* 0x000fe20000000000 */
[----:B------:R-:W-:Y:S01]  /*2c60*/  SEL R8, R8, RZ, P0 ;  /* 0x000000ff08087207 */ /* 0x000fe20000000000 */
[----:B------:R-:W-:-:S03]  /*2c70*/  VIADD R11, R11, 0x1 ;  /* 0x000000010b0b7836 */ /* 0x000fc60000000000 */
[----:B------:R-:W1:Y:S01]  /*2c80*/  LDS.128 R4, [R4+0xf0] ;  /* 0x0000f00004047984 */ /* 0x000e620000000c00 */
[----:B------:R-:W-:Y:S02]  /*2c90*/  PRMT R0, RZ, 0x654, R0 ;  /* 0x00000654ff007816 */ /* 0x000fe40000000000 */
[C---:B------:R-:W-:Y:S01]  /*2ca0*/  ISETP.NE.AND P1, PT, R11.reuse, 0x2, PT ;  /* 0x000000020b00780c */ /* 0x040fe20003f25270 */
[----:B------:R-:W-:Y:S01]  /*2cb0*/  @!PT LDS RZ, [RZ] ;  /* 0x00000000fffff984 */ /* 0x000fe20000000800 */
[----:B------:R-:W-:Y:S01]  /*2cc0*/  @!PT LDS RZ, [RZ] ;  /* 0x00000000fffff984 */ /* 0x000fe20000000800 */
[----:B------:R-:W-:Y:S01]  /*2cd0*/  @!PT LDS RZ, [RZ] ;  /* 0x00000000fffff984 */ /* 0x000fe20000000800 */
[----:B------:R-:W-:Y:S01]  /*2ce0*/  @!PT LDS RZ, [RZ] ;  /* 0x00000000fffff984 */ /* 0x000fe20000000800 */
[----:B------:R2:W-:Y:S06]  /*2cf0*/  MEMBAR.ALL.CTA ;  /* 0x0000000000007992 */ /* 0x0005ec0000008000 */
[----:B--2---:R-:W2:Y:S01]  /*2d00*/  FENCE.VIEW.ASYNC.S ;  /* 0x00000000000073c6 */ /* 0x004ea20000000000 */
[----:B------:R-:W-:Y:S01]  /*2d10*/  SEL R11, R11, RZ, P1 ;  /* 0x000000ff0b0b7207 */ /* 0x000fe20000800000 */
[----:B--2---:R2:W-:Y:S01]  /*2d20*/  SYNCS.ARRIVE.TRANS64.RED.A1T0 RZ, [R0+URZ], RZ ;  /* 0x000000ff00ff79a7 */ /* 0x0045e200081004ff */
[----:B-1----:R-:W-:-:S02]  /*2d30*/  LOP3.LUT P3, RZ, R6, 0x1, RZ, 0xc0, !PT ;  /* 0x0000000106ff7812 */ /* 0x002fc4000786c0ff */
[----:B------:R-:W-:-:S04]  /*2d40*/  SEL R4, RZ, 0x1, P1 ;  /* 0x00000001ff047807 */ /* 0x000fc80000800000 */
[----:B------:R-:W-:Y:S02]  /*2d50*/  LOP3.LUT R10, R10, R4, RZ, 0x3c, !PT ;  /* 0x000000040a0a7212 */ /* 0x000fe400078e3cff */
[----:B--2---:R-:W-:-:S04]  /*2d60*/  SEL R0, RZ, 0x1, P0 ;  /* 0x00000001ff007807 */ /* 0x004fc80000000000 */
[----:B------:R-:W-:Y:S01]  /*2d70*/  LOP3.LUT R9, R9, R0, RZ, 0x3c, !PT ;  /* 0x0000000009097212 */ /* 0x000fe200078e3cff */
[----:B------:R-:W-:Y:S06]  /*2d80*/  @P3 BRA `(.L_x_48) ;  /* 0xfffffffc002c3947 */ /* 0x000fec000383ffff */
[----:B------:R-:W-:Y:S01]  /*2d90*/  ULEA UR4, UR5, UR6, 0x3 ;  /* 0x0000000605047291 */ /* 0x000fe2000f8e18ff */
[----:B------:R-:W-:-:S08]  /*2da0*/  SHF.L.U32 R2, R12, 0x1f, RZ ;  /* 0x0000001f0c027819 */ /* 0x000fd000000006ff */
[----:B------:R-:W1:Y:S02]  /*2db0*/  SYNCS.PHASECHK.TRANS64 P0, [UR4+0x90], R2 ;  /* 0x00009002ff0075a7 */ /* 0x000e640008001004 */
[----:B-1----:R-:W-:Y:S05]  /*2dc0*/  @P0 BRA `(.L_x_49) ;  /* 0x0000000000080947 */ /* 0x002fea0003800000 */
[----:B------:R-:W1:Y:S02]  /*2dd0*/  SYNCS.PHASECHK.TRANS64.TRYWAIT P0, [UR4+0x90], R2 ;  /* 0x00009002ff0075a7 */ /* 0x000e640008001104 */
[----:B-1----:R-:W-:Y:S05]  /*2de0*/  @!P0 BRA `(.L_x_50) ;  /* 0x0000005800e08947 */ /* 0x002fea0003800000 */
.L_x_49:
[----:B------:R-:W-:-:S04]  /*2df0*/  UIADD3 UR7, UPT, UPT, UR5, 0x1, URZ ;  /* 0x0000000105077890 */ /* 0x000fc8000fffe0ff */
[----:B------:R-:W-:-:S04]  /*2e00*/  UISETP.NE.AND UP0, UPT, UR7, 0x2, UPT ;  /* 0x000000020700788c */ /* 0x000fc8000bf05270 */
[----:B------:R-:W-:Y:S02]  /*2e10*/  USEL UR8, URZ, 0x1, UP0 ;  /* 0x00000001ff087887 */ /* 0x000fe40008000000 */
[----:B------:R-:W-:-:S04]  /*2e20*/  USEL UR7, UR7, URZ, UP0 ;  /* 0x000000ff07077287 */ /* 0x000fc80008000000 */
[----:B------:R-:W-:Y:S01]  /*2e30*/  ULEA UR7, UR7, UR6, 0x3 ;  /* 0x0000000607077291 */ /* 0x000fe2000f8e18ff */
[----:B-1----:R-:W-:-:S04]  /*2e40*/  LOP3.LUT R2, R12, UR8, RZ, 0x3c, !PT ;  /* 0x000000080c027c12 */ /* 0x002fc8000f8e3cff */
[----:B------:R-:W-:-:S04]  /*2e50*/  SHF.L.U32 R0, R2, 0x1f, RZ ;  /* 0x0000001f02007819 */ /* 0x000fc800000006ff */
[----:B------:R-:W1:Y:S02]  /*2e60*/  SYNCS.PHASECHK.TRANS64 P0, [UR7+0x90], R0 ;  /* 0x00009000ff0075a7 */ /* 0x000e640008001007 */
[----:B-1----:R-:W-:Y:S05]  /*2e70*/  @P0 EXIT ;  /* 0x000000000000094d */ /* 0x002fea0003800000 */
[----:B------:R-:W-:Y:S02]  /*2e80*/  SHF.L.U32 R2, R2, 0x1f, RZ ;  /* 0x0000001f02027819 */ /* 0x000fe400000006ff */
[----:B------:R-:W-:-:S07]  /*2e90*/  MOV R0, UR7 ;  /* 0x0000000700007c02 */ /* 0x000fce0008000f00 */
.L_x_51:
[----:B-1----:R1:W2:Y:S02]  /*2ea0*/  SYNCS.PHASECHK.TRANS64.TRYWAIT P0, [R0+URZ+0x90], R2 ;  /* 0x00009002000075a7 */ /* 0x0022a400080011ff */
[----:B--2---:R-:W-:Y:S05]  /*2eb0*/  @!P0 NANOSLEEP.SYNCS 0x989680 ;  /* 0x009896800000895d */ /* 0x004fea0003900000 */
[----:B------:R-:W2:Y:S02]  /*2ec0*/  @!P0 SYNCS.PHASECHK.TRANS64 P0, [R0+URZ+0x90], R2 ;  /* 0x00009002000085a7 */ /* 0x000ea400080010ff */
[----:B--2---:R-:W-:Y:S05]  /*2ed0*/  @P0 EXIT ;  /* 0x000000000000094d */ /* 0x004fea0003800000 */
[----:B------:R-:W-:Y:S05]  /*2ee0*/  BRA `(.L_x_51) ;  /* 0xfffffffc00ec7947 */ /* 0x000fea000383ffff */
.L_x_44:
[----:B------:R-:W-:-:S09]  /*2ef0*/  UISETP.NE.AND UP1, UPT, UR14, URZ, UPT ;  /* 0x000000ff0e00728c */ /* 0x000fd2000bf25270 */
[----:B------:R-:W-:Y:S05]  /*2f00*/  BRA.U UP1, `(.L_x_52) ;  /* 0x0000001901f07547 */ /* 0x000fea000b800000 */
[----:B------:R-:W-:Y:S01]  /*2f10*/  UMOV UR4, 0x40 ;  /* 0x0000004000047882 */ /* 0x000fe20000000000 */
[----:B------:R-:W-:Y:S01]  /*2f20*/  NOP ;  /* 0x0000000000007918 */ /* 0x000fe20000000000 */
[----:B------:R-:W-:Y:S01]  /*2f30*/  ULEA UR5, UR53, UR4, 0x18 ;  /* 0x0000000435057291 */ /* 0x000fe2000f8ec0ff */
[----:B------:R-:W-:Y:S02]  /*2f40*/  UMOV UR6, 0x400 ;  /* 0x0000040000067882 */ /* 0x000fe40000000000 */
[----:B------:R-:W-:-:S06]  /*2f50*/  ULEA UR6, UR53, UR6, 0x18 ;  /* 0x0000000635067291 */ /* 0x000fcc000f8ec0ff */
[----:B------:R-:W1:Y:S02]  /*2f60*/  LDS.U8 R0, [UR5+0x1c] ;  /* 0x00001c05ff007984 */ /* 0x000e640008000000 */
[----:B-1----:R-:W-:-:S13]  /*2f70*/  ISETP.NE.AND P0, PT, R0, RZ, PT ;  /* 0x000000ff0000720c */ /* 0x002fda0003f05270 */
[----:B------:R-:W-:Y:S05]  /*2f80*/  @P0 BRA `(.L_x_53) ;  /* 0x0000000000580947 */ /* 0x000fea0003800000 */
[----:B------:R-:W-:-:S13]  /*2f90*/  ELECT P0, URZ, PT ;  /* 0x0000000000ff782f */ /* 0x000fda0003800000 */
[----:B------:R-:W-:Y:S05]  /*2fa0*/  @!P0 BRA `(.L_x_54) ;  /* 0x0000000000608947 */ /* 0x000fea0003800000 */
[----:B------:R-:W-:Y:S01]  /*2fb0*/  UMOV UR4, 0x10 ;  /* 0x0000001000047882 */ /* 0x000fe20000000000 */
[----:B------:R-:W-:Y:S01]  /*2fc0*/  HFMA2 R0, -RZ, RZ, 0, 5.9604644775390625e-08 ;  /* 0x00000001ff007431 */ /* 0x000fe200000001ff */
[----:B------:R-:W-:-:S03]  /*2fd0*/  MOV R2, 0xffff ;  /* 0x0000ffff00027802 */ /* 0x000fc60000000f00 */
[----:B------:R-:W-:Y:S04]  /*2fe0*/  DEPBAR.LE SB1, 0x36 ;  /* 0x00009d800000791a */ /* 0x000fe80000000000 */
[----:B------:R-:W1:Y:S02]  /*2ff0*/  UTCATOMSWS.FIND_AND_SET.ALIGN UP0, UR4, UR4 ;  /* 0x00000004000475e3 */ /* 0x000e640008000800 */
[----:B-1----:R-:W-:Y:S01]  /*3000*/  MOV R3, UR4 ;  /* 0x0000000400037c02 */ /* 0x002fe20008000f00 */
[----:B------:R-:W-:Y:S06]  /*3010*/  BRA.U UP0, `(.L_x_55) ;  /* 0x0000000100187547 */ /* 0x000fec000b800000 */
.L_x_56:
[----:B------:R-:W-:Y:S05]  /*3020*/  NANOSLEEP 0x64 ;  /* 0x000000640000795d */ /* 0x000fea0003800000 */
[----:B------:R-:W-:-:S05]  /*3030*/  UMOV UR4, 0x10 ;  /* 0x0000001000047882 */ /* 0x000fca0000000000 */
[----:B------:R-:W-:Y:S04]  /*3040*/  DEPBAR.LE SB1, 0x36 ;  /* 0x00009d800000791a */ /* 0x000fe80000000000 */
[----:B------:R-:W1:Y:S02]  /*3050*/  UTCATOMSWS.FIND_AND_SET.ALIGN UP0, UR4, UR4 ;  /* 0x00000004000475e3 */ /* 0x000e640008000800 */
[----:B-1----:R-:W-:Y:S01]  /*3060*/  MOV R3, UR4 ;  /* 0x0000000400037c02 */ /* 0x002fe20008000f00 */
[----:B------:R-:W-:Y:S05]  /*3070*/  BRA.U !UP0, `(.L_x_56) ;  /* 0xfffffffd08e87547 */ /* 0x000fea000b83ffff */
.L_x_55:
[-C--:B------:R-:W-:Y:S02]  /*3080*/  SHF.L.U32 R2, R2, R3.reuse, RZ ;  /* 0x0000000302027219 */ /* 0x080fe400000006ff */
[----:B------:R-:W-:Y:S01]  /*3090*/  SHF.L.U32 R0, R0, R3, RZ ;  /* 0x0000000300007219 */ /* 0x000fe200000006ff */
[----:B------:R-:W-:Y:S02]  /*30a0*/  IMAD.SHL.U32 R3, R3, 0x20, RZ ;  /* 0x0000002003037824 */ /* 0x000fe400078e00ff */
[----:B------:R1:W-:Y:S04]  /*30b0*/  ATOMS.OR RZ, [UR5+0x14], R2 ;  /* 0x00001402ffff798c */ /* 0x0003e8000b000005 */
[----:B------:R1:W-:Y:S04]  /*30c0*/  ATOMS.OR RZ, [UR5+0x18], R0 ;  /* 0x00001800ffff798c */ /* 0x0003e8000b000005 */
[----:B------:R1:W-:Y:S01]  /*30d0*/  STS [UR6+0x110], R3 ;  /* 0x00011003ff007988 */ /* 0x0003e20008000806 */
[----:B------:R-:W-:Y:S05]  /*30e0*/  BRA `(.L_x_54) ;  /* 0x0000000000107947 */ /* 0x000fea0003800000 */
.L_x_53:
[----:B------:R-:W-:Y:S02]  /*30f0*/  MOV R0, 0xffffffff ;  /* 0xffffffff00007802 */ /* 0x000fe40000000f00 */
[----:B------:R-:W-:-:S03]  /*3100*/  MOV R2, 0x3130 ;  /* 0x0000313000027802 */ /* 0x000fc60000000f00 */
[----:B------:R1:W-:Y:S04]  /*3110*/  STS [UR6+0x110], R0 ;  /* 0x00011000ff007988 */ /* 0x0003e80008000806 */
[----:B-1-3-5:R-:W-:Y:S05]  /*3120*/  CALL.REL.NOINC `($__internal_1_$__cuda_sm10x_tcgen05_guardrail_trap_phase_invalid_during_alloc) ;  /* 0x0000005c00887944 */ /* 0x02afea0003c00000 */
.L_x_54:
[----:B------:R-:W-:Y:S05]  /*3130*/  WARPSYNC.ALL ;  /* 0x0000000000007948 */ /* 0x000fea0003800000 */
[----:B------:R-:W2:Y:S01]  /*3140*/  S2UR UR4, SR_CgaCtaId ;  /* 0x00000000000479c3 */ /* 0x000ea20000008800 */
[----:B------:R-:W-:Y:S01]  /*3150*/  UMOV UR48, 0x400 ;  /* 0x0000040000307882 */ /* 0x000fe20000000000 */
[----:B------:R-:W-:-:S06]  /*3160*/  NOP ;  /* 0x0000000000007918 */ /* 0x000fcc0000000000 */
[----:B------:R-:W-:Y:S08]  /*3170*/  BAR.ARV 0x6, 0xa0 ;  /* 0x0182800000007b1d */ /* 0x000ff00000002000 */
[----:B------:R-:W4:Y:S01]  /*3180*/  LDC R8, c[0x0][0x370] ;  /* 0x0000dc00ff087b82 */ /* 0x000f220000000800 */
[----:B------:R-:W-:Y:S01]  /*3190*/  HFMA2 R15, -RZ, RZ, 0, 5.9604644775390625e-08 ;  /* 0x00000001ff0f7431 */ /* 0x000fe200000001ff */
[----:B------:R-:W-:Y:S01]  /*31a0*/  CS2R R12, SRZ ;  /* 0x00000000000c7805 */ /* 0x000fe2000001ff00 */
[----:B------:R-:W-:Y:S01]  /*31b0*/  IMAD.MOV.U32 R11, RZ, RZ, RZ ;  /* 0x000000ffff0b7224 */ /* 0x000fe200078e00ff */
[----:B------:R-:W-:Y:S01]  /*31c0*/  UMOV UR44, URZ ;  /* 0x000000ff002c7c82 */ /* 0x000fe20008000000 */
[----:B--2---:R-:W-:Y:S01]  /*31d0*/  ULEA UR48, UR4, UR48, 0x18 ;  /* 0x0000003004307291 */ /* 0x004fe2000f8ec0ff */
[----:B------:R-:W2:Y:S03]  /*31e0*/  LDCU UR4, c[0x0][0x38c] ;  /* 0x00007180ff0477ac */ /* 0x000ea60008000800 */
[----:B------:R-:W-:-:S02]  /*31f0*/  UIADD3 UR5, UPT, UPT, UR48, 0x26400, URZ ;  /* 0x0002640030057890 */ /* 0x000fc4000fffe0ff */
[----:B------:R-:W-:-:S03]  /*3200*/  UIADD3 UR6, UPT, UPT, UR48, 0x6400, URZ ;  /* 0x0000640030067890 */ /* 0x000fc6000fffe0ff */
[----:B-1----:R-:W1:Y:S01]  /*3210*/  LDS R0, [UR48+0x110] ;  /* 0x00011030ff007984 */ /* 0x002e620008000800 */
[----:B------:R-:W-:Y:S02]  /*3220*/  USHF.R.U32.HI UR8, URZ, 0x4, UR5 ;  /* 0x00000004ff087899 */ /* 0x000fe40008011605 */
[----:B------:R-:W-:Y:S02]  /*3230*/  USHF.R.U32.HI UR10, URZ, 0x4, UR6 ;  /* 0x00000004ff0a7899 */ /* 0x000fe40008011606 */
[----:B------:R-:W-:Y:S02]  /*3240*/  UIADD3 UR7, UPT, UPT, UR48, 0x37400, URZ ;  /* 0x0003740030077890 */ /* 0x000fe4000fffe0ff */
[----:B------:R-:W-:Y:S02]  /*3250*/  ULOP3.LUT UR8, UR8, 0x3fff, URZ, 0xc0, !UPT ;  /* 0x00003fff08087892 */ /* 0x000fe4000f8ec0ff */
[----:B------:R-:W-:Y:S02]  /*3260*/  USHF.R.U32.HI UR5, URZ, 0x4, UR7 ;  /* 0x00000004ff057899 */ /* 0x000fe40008011607 */
[----:B--2---:R-:W-:-:S02]  /*3270*/  UIADD3 UR11, UPT, UPT, UR4, 0xff, URZ ;  /* 0x000000ff040b7890 */ /* 0x004fc4000fffe0ff */
[----:B------:R-:W-:Y:S02]  /*3280*/  UIADD3 UR4, UPT, UPT, UR48, 0x36400, URZ ;  /* 0x0003640030047890 */ /* 0x000fe4000fffe0ff */
[----:B------:R-:W-:Y:S02]  /*3290*/  USHF.R.S32.HI UR9, URZ, 0x1f, UR11 ;  /* 0x0000001fff097899 */ /* 0x000fe4000801140b */
[----:B------:R-:W-:Y:S02]  /*32a0*/  USHF.R.U32.HI UR6, URZ, 0x4, UR4 ;  /* 0x00000004ff067899 */ /* 0x000fe40008011604 */
[----:B------:R-:W-:Y:S02]  /*32b0*/  ULEA.HI UR4, UR9, UR11, URZ, 0x8 ;  /* 0x0000000b09047291 */ /* 0x000fe4000f8f40ff */
[----:B------:R-:W-:Y:S02]  /*32c0*/  ULOP3.LUT UR7, UR8, 0x10000, URZ, 0xfc, !UPT ;  /* 0x0001000008077892 */ /* 0x000fe4000f8efcff */
[----:B------:R-:W-:-:S02]  /*32d0*/  USHF.R.S32.HI UR12, URZ, 0x8, UR4 ;  /* 0x00000008ff0c7899 */ /* 0x000fc40008011404 */
[----:B------:R-:W-:Y:S02]  /*32e0*/  ULOP3.LUT UR10, UR10, 0x3fff, URZ, 0xc0, !UPT ;  /* 0x00003fff0a0a7892 */ /* 0x000fe4000f8ec0ff */
[----:B------:R-:W-:Y:S01]  /*32f0*/  ULOP3.LUT UR5, UR5, 0x3fff, URZ, 0xc0, !UPT ;  /* 0x00003fff05057892 */ /* 0x000fe2000f8ec0ff */
[----:B------:R-:W-:Y:S01]  /*3300*/  IMAD.U32 R19, RZ, RZ, UR7 ;  /* 0x00000007ff137e24 */ /* 0x000fe2000f8e00ff */
[----:B------:R-:W-:Y:S01]  /*3310*/  UISETP.LT.AND UP0, UPT, UR12, 0x1, UPT ;  /* 0x000000010c00788c */ /* 0x000fe2000bf01270 */
[----:B------:R-:W-:Y:S01]  /*3320*/  IMAD.U32 R17, RZ, RZ, UR12 ;  /* 0x0000000cff117e24 */ /* 0x000fe2000f8e00ff */
[----:B------:R-:W-:Y:S02]  /*3330*/  ULOP3.LUT UR49, UR10, 0x10000, URZ, 0xfc, !UPT ;  /* 0x000100000a317892 */ /* 0x000fe4000f8efcff */
[----:B------:R-:W-:Y:S02]  /*3340*/  ULOP3.LUT UR6, UR6, 0x3fff, URZ, 0xc0, !UPT ;  /* 0x00003fff06067892 */ /* 0x000fe4000f8ec0ff */
[----:B------:R-:W-:-:S02]  /*3350*/  ULOP3.LUT UR4, UR5, 0x10000, URZ, 0xfc, !UPT ;  /* 0x0001000005047892 */ /* 0x000fc4000f8efcff */
[----:B------:R-:W-:Y:S02]  /*3360*/  USEL UR12, UR12, 0x1, !UP0 ;  /* 0x000000010c0c7887 */ /* 0x000fe4000c000000 */
[----:B------:R-:W-:Y:S01]  /*3370*/  ULOP3.LUT UR6, UR6, 0x10000, URZ, 0xfc, !UPT ;  /* 0x0001000006067892 */ /* 0x000fe2000f8efcff */
[----:B-1----:R-:W-:Y:S01]  /*3380*/  R2UR UR43, R0 ;  /* 0x00000000002b72ca */ /* 0x002fe200000e0000 */
[----:B------:R-:W-:Y:S01]  /*3390*/  IMAD.U32 R21, RZ, RZ, UR4 ;  /* 0x00000004ff157e24 */ /* 0x000fe2000f8e00ff */
[----:B------:R-:W1:Y:S03]  /*33a0*/  LDC R0, c[0x0][0x374] ;  /* 0x0000dd00ff007b82 */ /* 0x000e660000000800 */
[----:B------:R-:W-:-:S08]  /*33b0*/  MOV R20, UR6 ;  /* 0x0000000600147c02 */ /* 0x000fd00008000f00 */
[----:B------:R-:W-:Y:S01]  /*33c0*/  UIADD3 UR66, UPT, UPT, UR43, 0x80, URZ ;  /* 0x000000802b427890 */ /* 0x000fe2000fffe0ff */
[----:B------:R-:W-:Y:S01]  /*33d0*/  MOV R2, UR43 ;  /* 0x0000002b00027c02 */ /* 0x000fe20008000f00 */
[----:B------:R-:W-:Y:S02]  /*33e0*/  UIADD3 UR14, UPT, UPT, UR43, 0x40000080, URZ ;  /* 0x400000802b0e7890 */ /* 0x000fe4000fffe0ff */
[----:B------:R-:W-:Y:S01]  /*33f0*/  UIADD3 UR13, UPT, UPT, UR43, 0x84, URZ ;  /* 0x000000842b0d7890 */ /* 0x000fe2000fffe0ff */
[----:B------:R-:W-:Y:S01]  /*3400*/  IADD3 R2, PT, PT, R2, 0x88, RZ ;  /* 0x0000008802027810 */ /* 0x000fe20007ffe0ff */
[----:B------:R-:W-:Y:S02]  /*3410*/  UIADD3 UR76, UPT, UPT, UR43, -0x7fffff80, URZ ;  /* 0x800000802b4c7890 */ /* 0x000fe4000fffe0ff */
[----:B------:R-:W-:Y:S01]  /*3420*/  UIADD3 UR74, UPT, UPT, UR43, -0x3fffff80, URZ ;  /* 0xc00000802b4a7890 */ /* 0x000fe2000fffe0ff */
[----:B------:R-:W-:Y:S01]  /*3430*/  MOV R30, UR14 ;  /* 0x0000000e001e7c02 */ /* 0x000fe20008000f00 */
[----:B------:R-:W-:Y:S01]  /*3440*/  USHF.R.U32.HI UR11, URZ, 0x11, UR66 ;  /* 0x00000011ff0b7899 */ /* 0x000fe20008011642 */
[----:B------:R-:W-:Y:S01]  /*3450*/  IMAD.U32 R32, RZ, RZ, UR13 ;  /* 0x0000000dff207e24 */ /* 0x000fe2000f8e00ff */
[----:B------:R-:W-:-:S02]  /*3460*/  USHF.R.U32.HI UR10, URZ, 0x11, UR14 ;  /* 0x00000011ff0a7899 */ /* 0x000fc4000801160e */
[----:B------:R-:W-:Y:S02]  /*3470*/  USHF.R.U32.HI UR9, URZ, 0x11, UR76 ;  /* 0x00000011ff097899 */ /* 0x000fe4000801164c */
[----:B------:R-:W-:Y:S02]  /*3480*/  USHF.R.U32.HI UR7, URZ, 0x11, UR13 ;  /* 0x00000011ff077899 */ /* 0x000fe4000801160d */
[----:B------:R-:W-:Y:S02]  /*3490*/  USHF.R.U32.HI UR8, URZ, 0x11, UR74 ;  /* 0x00000011ff087899 */ /* 0x000fe4000801164a */
[----:B------:R-:W-:Y:S02]  /*34a0*/  ULOP3.LUT UR11, UR11, 0x6000, URZ, 0xc0, !UPT ;  /* 0x000060000b0b7892 */ /* 0x000fe4000f8ec0ff */
[----:B------:R-:W-:Y:S02]  /*34b0*/  UIADD3 UR68, UPT, UPT, UR43, -0x3fffff7c, URZ ;  /* 0xc00000842b447890 */ /* 0x000fe4000fffe0ff */
[----:B------:R-:W-:-:S02]  /*34c0*/  ULOP3.LUT UR10, UR10, 0x6000, URZ, 0xc0, !UPT ;  /* 0x000060000a0a7892 */ /* 0x000fc4000f8ec0ff */
[----:B------:R-:W-:Y:S02]  /*34d0*/  ULOP3.LUT UR9, UR9, 0x6000, URZ, 0xc0, !UPT ;  /* 0x0000600009097892 */ /* 0x000fe4000f8ec0ff */
[----:B------:R-:W-:Y:S02]  /*34e0*/  ULOP3.LUT UR7, UR7, 0x6000, URZ, 0xc0, !UPT ;  /* 0x0000600007077892 */ /* 0x000fe4000f8ec0ff */
[----:B------:R-:W-:Y:S02]  /*34f0*/  ULOP3.LUT UR8, UR8, 0x6000, URZ, 0xc0, !UPT ;  /* 0x0000600008087892 */ /* 0x000fe4000f8ec0ff */
[----:B------:R-:W-:Y:S02]  /*3500*/  UIADD3 UR13, UPT, UPT, -UR12, URZ, URZ ;  /* 0x000000ff0c0d7290 */ /* 0x000fe4000fffe1ff */
[----:B------:R-:W-:Y:S02]  /*3510*/  UIADD3 UR72, UPT, UPT, UR43, 0x40000084, URZ ;  /* 0x400000842b487890 */ /* 0x000fe4000fffe0ff */
[----:B------:R-:W-:-:S02]  /*3520*/  UIADD3 UR70, UPT, UPT, UR43, -0x7fffff7c, URZ ;  /* 0x800000842b467890 */ /* 0x000fc4000fffe0ff */
[----:B------:R-:W-:Y:S01]  /*3530*/  ULOP3.LUT UR12, UR11, 0x890, URZ, 0xfc, !UPT ;  /* 0x000008900b0c7892 */ /* 0x000fe2000f8efcff */
[----:B------:R-:W-:Y:S01]  /*3540*/  IMAD.U32 R18, RZ, RZ, UR13 ;  /* 0x0000000dff127e24 */ /* 0x000fe2000f8e00ff */
[----:B------:R-:W-:Y:S02]  /*3550*/  USHF.R.U32.HI UR4, URZ, 0x11, UR68 ;  /* 0x00000011ff047899 */ /* 0x000fe40008011644 */
[----:B------:R-:W-:Y:S02]  /*3560*/  ULOP3.LUT UR11, UR10, 0x890, URZ, 0xfc, !UPT ;  /* 0x000008900a0b7892 */ /* 0x000fe4000f8efcff */
[----:B------:R-:W-:Y:S01]  /*3570*/  ULOP3.LUT UR10, UR9, 0x890, URZ, 0xfc, !UPT ;  /* 0x00000890090a7892 */ /* 0x000fe2000f8efcff */
[----:B------:R-:W-:Y:S01]  /*3580*/  IMAD.U32 R31, RZ, RZ, UR12 ;  /* 0x0000000cff1f7e24 */ /* 0x000fe2000f8e00ff */
[----:B------:R-:W-:Y:S02]  /*3590*/  ULOP3.LUT UR9, UR8, 0x890, URZ, 0xfc, !UPT ;  /* 0x0000089008097892 */ /* 0x000fe4000f8efcff */
[----:B------:R-:W-:Y:S01]  /*35a0*/  USHF.R.U32.HI UR6, URZ, 0x11, UR72 ;  /* 0x00000011ff067899 */ /* 0x000fe20008011648 */
[----:B------:R-:W-:Y:S01]  /*35b0*/  MOV R29, UR11 ;  /* 0x0000000b001d7c02 */ /* 0x000fe20008000f00 */
[----:B------:R-:W-:Y:S01]  /*35c0*/  USHF.R.U32.HI UR5, URZ, 0x11, UR70 ;  /* 0x00000011ff057899 */ /* 0x000fe20008011646 */
[----:B------:R-:W-:Y:S01]  /*35d0*/  IMAD.U32 R28, RZ, RZ, UR10 ;  /* 0x0000000aff1c7e24 */ /* 0x000fe2000f8e00ff */
[----:B------:R-:W-:Y:S01]  /*35e0*/  ULOP3.LUT UR8, UR7, 0x890, URZ, 0xfc, !UPT ;  /* 0x0000089007087892 */ /* 0x000fe2000f8efcff */
[----:B------:R-:W-:Y:S01]  /*35f0*/  R2UR UR7, R2 ;  /* 0x00000000020772ca */ /* 0x000fe200000e0000 */
[----:B------:R-:W-:Y:S01]  /*3600*/  ULOP3.LUT UR4, UR4, 0x6000, URZ, 0xc0, !UPT ;  /* 0x0000600004047892 */ /* 0x000fe2000f8ec0ff */
[----:B------:R-:W-:Y:S01]  /*3610*/  MOV R27, UR9 ;  /* 0x00000009001b7c02 */ /* 0x000fe20008000f00 */
[----:B------:R-:W-:-:S02]  /*3620*/  ULOP3.LUT UR6, UR6, 0x6000, URZ, 0xc0, !UPT ;  /* 0x0000600006067892 */ /* 0x000fc4000f8ec0ff */
[----:B------:R-:W-:Y:S01]  /*3630*/  ULOP3.LUT UR5, UR5, 0x6000, URZ, 0xc0, !UPT ;  /* 0x0000600005057892 */ /* 0x000fe2000f8ec0ff */
[----:B------:R-:W-:Y:S01]  /*3640*/  IMAD.U32 R26, RZ, RZ, UR8 ;  /* 0x00000008ff1a7e24 */ /* 0x000fe2000f8e00ff */
[----:B------:R-:W-:Y:S02]  /*3650*/  ULOP3.LUT UR4, UR4, 0x890, URZ, 0xfc, !UPT ;  /* 0x0000089004047892 */ /* 0x000fe4000f8efcff */
[----:B------:R-:W-:Y:S02]  /*3660*/  ULOP3.LUT UR6, UR6, 0x890, URZ, 0xfc, !UPT ;  /* 0x0000089006067892 */ /* 0x000fe4000f8efcff */
[----:B------:R-:W-:Y:S02]  /*3670*/  ULOP3.LUT UR5, UR5, 0x890, URZ, 0xfc, !UPT ;  /* 0x0000089005057892 */ /* 0x000fe4000f8efcff */
[----:B------:R-:W-:Y:S01]  /*3680*/  MOV R23, UR4 ;  /* 0x0000000400177c02 */ /* 0x000fe20008000f00 */
[----:B------:R-:W-:Y:S01]  /*3690*/  UMOV UR4, URZ ;  /* 0x000000ff00047c82 */ /* 0x000fe20008000000 */
[----:B------:R-:W-:Y:S01]  /*36a0*/  MOV R16, UR7 ;  /* 0x0000000700107c02 */ /* 0x000fe20008000f00 */
[----:B------:R-:W-:Y:S01]  /*36b0*/  IMAD.U32 R25, RZ, RZ, UR6 ;  /* 0x00000006ff197e24 */ /* 0x000fe2000f8e00ff */
[----:B------:R-:W-:Y:S01]  /*36c0*/  MOV R22, UR4 ;  /* 0x0000000400167c02 */ /* 0x000fe20008000f00 */
[----:B-1--4-:R-:W-:-:S07]  /*36d0*/  IMAD.U32 R24, RZ, RZ, UR5 ;  /* 0x00000005ff187e24 */ /* 0x012fce000f8e00ff */
.L_x_65:
[C---:B------:R-:W-:Y:S02]  /*36e0*/  LEA R2, R13.reuse, UR48, 0x3 ;  /* 0x000000300d027c11 */ /* 0x040fe4000f8e18ff */
[----:B-12---:R-:W-:Y:S02]  /*36f0*/  SHF.L.U32 R3, R12, 0x1f, RZ ;  /* 0x0000001f0c037819 */ /* 0x006fe400000006ff */
[----:B------:R-:W-:Y:S02]  /*3700*/  LEA R4, R13, UR48, 0x4 ;  /* 0x000000300d047c11 */ /* 0x000fe4000f8e20ff */
[----:B------:R-:W1:Y:S02]  /*3710*/  SYNCS.PHASECHK.TRANS64.TRYWAIT P0, [R2+URZ+0x80], R3 ;  /* 0x00008003020075a7 */ /* 0x000e6400080011ff */
[----:B-1-34-:R-:W-:Y:S05]  /*3720*/  @!P0 BRA `(.L_x_57) ;  /* 0x0000005000a88947 */ /* 0x01afea0003800000 */
.L_x_134:
        /* <DEDUP_REMOVED lines=12> */
[----:B------:R-:W-:Y:S02]  /*37f0*/  @P3 MOV R10, R4 ;  /* 0x00000004000a3202 */ /* 0x000fe40000000f00 */
[----:B------:R-:W-:Y:S01]  /*3800*/  @P3 LOP3.LUT R9, R5, 0xffff, RZ, 0xc0, !PT ;  /* 0x0000ffff05093812 */ /* 0x000fe200078ec0ff */
[----:B-1----:R-:W-:Y:S06]  /*3810*/  @!P0 BRA `(.L_x_58) ;  /* 0x0000000000b88947 */ /* 0x002fec0003800000 */
[----:B------:R-:W1:Y:S01]  /*3820*/  LDC.64 R4, c[0x0][0xf18] ;  /* 0x0003c600ff047b82 */ /* 0x000e620000000a00 */
[----:B------:R-:W-:-:S07]  /*3830*/  ISETP.NE.AND P0, PT, R40, 0x1, PT ;  /* 0x000000012800780c */ /* 0x000fce0003f05270 */
[----:B------:R-:W2:Y:S08]  /*3840*/  LDC.64 R6, c[0x0][0xf10] ;  /* 0x0003c400ff067b82 */ /* 0x000eb00000000a00 */
[----:B------:R-:W3:Y:S08]  /*3850*/  LDC R33, c[0x0][0xf20] ;  /* 0x0003c800ff217b82 */ /* 0x000ef00000000800 */
[----:B------:R-:W4:Y:S01]  /*3860*/  LDC R34, c[0x0][0xf0c] ;  /* 0x0003c300ff227b82 */ /* 0x000f220000000800 */
[----:B-1----:R-:W-:Y:S01]  /*3870*/  IMAD.HI.U32 R36, R0, R5, RZ ;  /* 0x0000000500247227 */ /* 0x002fe200078e00ff */
[----:B------:R-:W-:-:S03]  /*3880*/  ISETP.NE.AND P1, PT, R4, 0x1, PT ;  /* 0x000000010400780c */ /* 0x000fc60003f25270 */
[----:B------:R-:W-:-:S03]  /*3890*/  IMAD.HI.U32 R5, R9, R5, RZ ;  /* 0x0000000509057227 */ /* 0x000fc600078e00ff */
[----:B------:R-:W1:Y:S01]  /*38a0*/  LDC.64 R2, c[0x0][0xf28] ;  /* 0x0003ca00ff027b82 */ /* 0x000e620000000a00 */
[----:B--2---:R-:W-:-:S04]  /*38b0*/  IMAD.HI.U32 R37, R8, R6, RZ ;  /* 0x0000000608257227 */ /* 0x004fc800078e00ff */
[----:B------:R-:W-:Y:S01]  /*38c0*/  IMAD.HI.U32 R38, R10, R6, RZ ;  /* 0x000000060a267227 */ /* 0x000fe200078e00ff */
[----:B------:R-:W-:Y:S02]  /*38d0*/  SHF.R.U32.HI R37, RZ, R7, R37 ;  /* 0x00000007ff257219 */ /* 0x000fe40000011625 */
[-C--:B---3--:R-:W-:Y:S02]  /*38e0*/  SHF.R.U32.HI R36, RZ, R33.reuse, R36 ;  /* 0x00000021ff247219 */ /* 0x088fe40000011624 */
[----:B------:R-:W-:Y:S02]  /*38f0*/  SHF.R.U32.HI R5, RZ, R33, R5 ;  /* 0x00000021ff057219 */ /* 0x000fe40000011605 */
[----:B------:R-:W-:Y:S02]  /*3900*/  SEL R36, R0, R36, !P1 ;  /* 0x0000002400247207 */ /* 0x000fe40004800000 */
[----:B------:R-:W-:Y:S02]  /*3910*/  SHF.R.U32.HI R38, RZ, R7, R38 ;  /* 0x00000007ff267219 */ /* 0x000fe40000011626 */
[----:B----4-:R-:W-:-:S02]  /*3920*/  ISETP.NE.AND P2, PT, R34, 0x1, PT ;  /* 0x000000012200780c */ /* 0x010fc40003f45270 */
[----:B------:R-:W-:Y:S02]  /*3930*/  SEL R5, R9, R5, !P1 ;  /* 0x0000000509057207 */ /* 0x000fe40004800000 */
[----:B------:R-:W-:Y:S02]  /*3940*/  SEL R37, R8, R37, !P2 ;  /* 0x0000002508257207 */ /* 0x000fe40005000000 */
[----:B------:R-:W-:Y:S01]  /*3950*/  SEL R38, R10, R38, !P2 ;  /* 0x000000260a267207 */ /* 0x000fe20005000000 */
[----:B-1----:R-:W-:-:S04]  /*3960*/  IMAD.HI.U32 R35, R36, R2, RZ ;  /* 0x0000000224237227 */ /* 0x002fc800078e00ff */
        /* <DEDUP_REMOVED lines=25> */
.L_x_58:
        /* <DEDUP_REMOVED lines=10> */
[----:B------:R-:W-:Y:S02]  /*3ba0*/  ISETP.NE.AND P0, PT, R2, 0x1, PT ;  /* 0x000000010200780c */ /* 0x000fe40003f05270 */
[----:B---3--:R-:W-:-:S04]  /*3bb0*/  ISETP.NE.AND P1, PT, R7, 0x1, PT ;  /* 0x000000010700780c */ /* 0x008fc80003f25270 */
[----:B------:R-:W-:Y:S02]  /*3bc0*/  SEL R4, R10, R4, !P1 ;  /* 0x000000040a047207 */ /* 0x000fe40004800000 */
[----:B----4-:R-:W-:-:S04]  /*3bd0*/  SHF.R.U32.HI R3, RZ, R6, R3 ;  /* 0x00000006ff037219 */ /* 0x010fc80000011603 */
[----:B------:R-:W-:-:S05]  /*3be0*/  SEL R3, R9, R3, !P0 ;  /* 0x0000000309037207 */ /* 0x000fca0004000000 */
[----:B------:R-:W-:-:S04]  /*3bf0*/  IMAD.IADD R3, R4, 0x1, -R3 ;  /* 0x0000000104037824 */ /* 0x000fc800078e0a03 */
[----:B------:R-:W-:-:S07]  /*3c00*/  IMAD R9, R3, R2, R9 ;  /* 0x0000000203097224 */ /* 0x000fce00078e0209 */
.L_x_59:
[----:B------:R-:W1:Y:S01]  /*3c10*/  LDCU UR4, c[0x0][0x38c] ;  /* 0x00007180ff0477ac */ /* 0x000e620008000800 */
[----:B------:R-:W-:Y:S02]  /*3c20*/  R2UR UR6, R22 ;  /* 0x00000000160672ca */ /* 0x000fe400000e0000 */
[----:B------:R-:W-:Y:S02]  /*3c30*/  PLOP3.LUT P1, PT, PT, PT, PT, 0x80, 0x8 ;  /* 0x000000000008781c */ /* 0x000fe40003f2f070 */
[----:B------:R-:W-:Y:S02]  /*3c40*/  SHF.L.U32 R3, R15, 0x1f, RZ ;  /* 0x0000001f0f037819 */ /* 0x000fe400000006ff */
[----:B------:R-:W-:-:S07]  /*3c50*/  R2UR UR5, R16 ;  /* 0x00000000100572ca */ /* 0x000fce00000e0000 */
[----:B------:R-:W-:Y:S02]  /*3c60*/  ULEA UR7, UR6, UR48, 0x3 ;  /* 0x0000003006077291 */ /* 0x000fe4000f8e18ff */
[----:B------:R-:W-:Y:S02]  /*3c70*/  ULEA UR42, UR6, UR43, 0x6 ;  /* 0x0000002b062a7291 */ /* 0x000fe4000f8e30ff */
[----:B-1----:R-:W-:Y:S02]  /*3c80*/  UISETP.GE.AND UP0, UPT, UR4, 0x1, UPT ;  /* 0x000000010400788c */ /* 0x002fe4000bf06270 */
[----:B------:R-:W-:-:S04]  /*3c90*/  IMAD.U32 R2, RZ, RZ, UR7 ;  /* 0x00000007ff027e24 */ /* 0x000fc8000f8e00ff */
[----:B------:R-:W-:-:S05]  /*3ca0*/  PLOP3.LUT P0, PT, PT, PT, UP0, 0x80, 0x8 ;  /* 0x000000000008781c */ /* 0x000fca0003f0f008 */
[----:B------:R-:W-:-:S08]  /*3cb0*/  @UP0 ULEA UR4, UR44, UR48, 0x3 ;  /* 0x000000302c040291 */ /* 0x000fd0000f8e18ff */
[----:B------:R-:W-:-:S04]  /*3cc0*/  @P0 SHF.L.U32 R4, R11, 0x1f, RZ ;  /* 0x0000001f0b040819 */ /* 0x000fc800000006ff */
[----:B------:R1:W2:Y:S01]  /*3cd0*/  @P0 SYNCS.PHASECHK.TRANS64.TRYWAIT P1, [UR4], R4 ;  /* 0x00000004ff0005a7 */ /* 0x0002a20008021104 */
[----:B------:R-:W3:Y:S01]  /*3ce0*/  SYNCS.PHASECHK.TRANS64.TRYWAIT P0, [UR7+0xb0], R3 ;  /* 0x0000b003ff0075a7 */ /* 0x000ee20008001107 */
[----:B-1----:R-:W-:-:S04]  /*3cf0*/  LEA.HI R4, R14, R14, RZ, 0x1 ;  /* 0x0000000e0e047211 */ /* 0x002fc800078f08ff */
[----:B------:R-:W-:-:S05]  /*3d00*/  LOP3.LUT R4, R4, 0x7ffffffe, RZ, 0xc0, !PT ;  /* 0x7ffffffe04047812 */ /* 0x000fca00078ec0ff */
[----:B------:R-:W-:-:S05]  /*3d10*/  IMAD.IADD R4, R14, 0x1, -R4 ;  /* 0x000000010e047824 */ /* 0x000fca00078e0a04 */
[----:B------:R-:W-:-:S13]  /*3d20*/  R2UR UR67, R4 ;  /* 0x00000000044372ca */ /* 0x000fda00000e0000 */
[----:B------:R-:W-:Y:S01]  /*3d30*/  ULEA UR67, UR67, UR5, 0x1 ;  /* 0x0000000543437291 */ /* 0x000fe2000f8e08ff */
[----:B--23--:R-:W-:Y:S11]  /*3d40*/  @!P0 BRA `(.L_x_60) ;  /* 0x0000004c00348947 */ /* 0x00cff60003800000 */
.L_x_136:
[----:B------:R-:W-:Y:S01]  /*3d50*/  IADD3 R13, PT, PT, R13, 0x1, RZ ;  /* 0x000000010d0d7810 */ /* 0x000fe20007ffe0ff */
[----:B------:R-:W-:Y:S06]  /*3d60*/  BRA.U !UP0, `(.L_x_61) ;  /* 0x0000000908287547 */ /* 0x000fec000b800000 */
[----:B------:R-:W-:Y:S01]  /*3d70*/  UIADD3 UR7, UPT, UPT, UR67, 0x40000000, URZ ;  /* 0x4000000043077890 */ /* 0x000fe2000fffe0ff */
[----:B------:R-:W-:Y:S01]  /*3d80*/  R2UR UR20, R31 ;  /* 0x000000001f1472ca */ /* 0x000fe200000e0000 */
[----:B------:R-:W-:Y:S01]  /*3d90*/  UIADD3 UR6, UPT, UPT, UR67, 0x4, URZ ;  /* 0x0000000443067890 */ /* 0x000fe2000fffe0ff */
[----:B------:R-:W-:Y:S01]  /*3da0*/  R2UR UR19, R29 ;  /* 0x000000001d1372ca */ /* 0x000fe200000e0000 */
[----:B------:R-:W-:Y:S01]  /*3db0*/  USHF.R.U32.HI UR4, URZ, 0x1a, UR67 ;  /* 0x0000001aff047899 */ /* 0x000fe20008011643 */
[----:B------:R-:W-:Y:S01]  /*3dc0*/  R2UR UR18, R28 ;  /* 0x000000001c1272ca */ /* 0x000fe200000e0000 */
[----:B------:R-:W-:Y:S01]  /*3dd0*/  ULOP3.LUT UR77, UR67, 0x80000000, URZ, 0x3c, !UPT ;  /* 0x80000000434d7892 */ /* 0x000fe2000f8e3cff */
[----:B------:R-:W-:Y:S01]  /*3de0*/  R2UR UR17, R27 ;  /* 0x000000001b1172ca */ /* 0x000fe200000e0000 */
[----:B------:R-:W-:Y:S01]  /*3df0*/  UIADD3 UR75, UPT, UPT, UR67, -0x40000000, URZ ;  /* 0xc0000000434b7890 */ /* 0x000fe2000fffe0ff */
[----:B------:R-:W-:Y:S01]  /*3e00*/  R2UR UR16, R26 ;  /* 0x000000001a1072ca */ /* 0x000fe200000e0000 */
[----:B------:R-:W-:Y:S01]  /*3e10*/  UIADD3 UR73, UPT, UPT, UR67, 0x40000004, URZ ;  /* 0x4000000443497890 */ /* 0x000fe2000fffe0ff */
[----:B------:R-:W-:Y:S01]  /*3e20*/  R2UR UR15, R25 ;  /* 0x00000000190f72ca */ /* 0x000fe200000e0000 */
[----:B------:R-:W-:Y:S01]  /*3e30*/  UIADD3 UR71, UPT, UPT, UR67, -0x7ffffffc, URZ ;  /* 0x8000000443477890 */ /* 0x000fe2000fffe0ff */
[----:B------:R-:W-:Y:S01]  /*3e40*/  R2UR UR14, R24 ;  /* 0x00000000180e72ca */ /* 0x000fe200000e0000 */
[----:B------:R-:W-:Y:S01]  /*3e50*/  UIADD3 UR69, UPT, UPT, UR67, -0x3ffffffc, URZ ;  /* 0xc000000443457890 */ /* 0x000fe2000fffe0ff */
[----:B------:R-:W-:Y:S01]  /*3e60*/  R2UR UR13, R23 ;  /* 0x00000000170d72ca */ /* 0x000fe200000e0000 */
[----:B------:R-:W-:Y:S01]  /*3e70*/  IMAD.U32 R6, RZ, RZ, UR7 ;  /* 0x00000007ff067e24 */ /* 0x000fe2000f8e00ff */
[----:B------:R-:W-:Y:S01]  /*3e80*/  R2UR UR46, R18 ;  /* 0x00000000122e72ca */ /* 0x000fe200000e0000 */
[----:B------:R-:W-:Y:S01]  /*3e90*/  USHF.R.U32.HI UR11, URZ, 0x1a, UR7 ;  /* 0x0000001aff0b7899 */ /* 0x000fe20008011607 */
[----:B------:R-:W-:Y:S01]  /*3ea0*/  R2UR UR45, R17 ;  /* 0x00000000112d72ca */ /* 0x000fe200000e0000 */
[----:B------:R-:W-:Y:S01]  /*3eb0*/  IMAD.U32 R5, RZ, RZ, UR6 ;  /* 0x00000006ff057e24 */ /* 0x000fe2000f8e00ff */
[----:B------:R-:W-:-:S02]  /*3ec0*/  ULOP3.LUT UR64, UR4, 0x30, URZ, 0xc0, !UPT ;  /* 0x0000003004407892 */ /* 0x000fc4000f8ec0ff */
[----:B------:R-:W-:Y:S02]  /*3ed0*/  USHF.R.U32.HI UR7, URZ, 0x1a, UR6 ;  /* 0x0000001aff077899 */ /* 0x000fe40008011606 */
[----:B------:R-:W-:Y:S02]  /*3ee0*/  USHF.R.U32.HI UR10, URZ, 0x1a, UR77 ;  /* 0x0000001aff0a7899 */ /* 0x000fe4000801164d */
[----:B------:R-:W-:Y:S02]  /*3ef0*/  USHF.R.U32.HI UR8, URZ, 0x1a, UR75 ;  /* 0x0000001aff087899 */ /* 0x000fe4000801164b */
[----:B------:R-:W-:Y:S02]  /*3f00*/  USHF.R.U32.HI UR6, URZ, 0x1a, UR73 ;  /* 0x0000001aff067899 */ /* 0x000fe40008011649 */
[----:B------:R-:W-:Y:S02]  /*3f10*/  USHF.R.U32.HI UR4, URZ, 0x1a, UR71 ;  /* 0x0000001aff047899 */ /* 0x000fe40008011647 */
[----:B------:R-:W-:-:S02]  /*3f20*/  USHF.R.U32.HI UR12, URZ, 0x1a, UR69 ;  /* 0x0000001aff0c7899 */ /* 0x000fc40008011645 */
[----:B------:R-:W-:Y:S02]  /*3f30*/  ULOP3.LUT UR11, UR11, 0x30, URZ, 0xc0, !UPT ;  /* 0x000000300b0b7892 */ /* 0x000fe4000f8ec0ff */
[----:B------:R-:W-:Y:S02]  /*3f40*/  ULOP3.LUT UR10, UR10, 0x30, URZ, 0xc0, !UPT ;  /* 0x000000300a0a7892 */ /* 0x000fe4000f8ec0ff */
[----:B------:R-:W-:Y:S02]  /*3f50*/  ULOP3.LUT UR8, UR8, 0x30, URZ, 0xc0, !UPT ;  /* 0x0000003008087892 */ /* 0x000fe4000f8ec0ff */
[----:B------:R-:W-:Y:S02]  /*3f60*/  ULOP3.LUT UR7, UR7, 0x30, URZ, 0xc0, !UPT ;  /* 0x0000003007077892 */ /* 0x000fe4000f8ec0ff */
[----:B------:R-:W-:Y:S02]  /*3f70*/  ULOP3.LUT UR6, UR6, 0x30, URZ, 0xc0, !UPT ;  /* 0x0000003006067892 */ /* 0x000fe4000f8ec0ff */
[----:B------:R-:W-:-:S02]  /*3f80*/  ULOP3.LUT UR4, UR4, 0x30, URZ, 0xc0, !UPT ;  /* 0x0000003004047892 */ /* 0x000fc4000f8ec0ff */
[----:B------:R-:W-:Y:S02]  /*3f90*/  ULOP3.LUT UR12, UR12, 0x30, URZ, 0xc0, !UPT ;  /* 0x000000300c0c7892 */ /* 0x000fe4000f8ec0ff */
[----:B------:R-:W-:Y:S01]  /*3fa0*/  UPRMT UR65, UR64, 0x5410, UR20 ;  /* 0x0000541040417896 */ /* 0x000fe20008000014 */
[----:B------:R-:W-:Y:S01]  /*3fb0*/  UMOV UR9, URZ ;  /* 0x000000ff00097c82 */ /* 0x000fe20008000000 */
[----:B------:R-:W-:Y:S01]  /*3fc0*/  UMOV UR5, UR44 ;  /* 0x0000002c00057c82 */ /* 0x000fe20008000000 */
[----:B------:R-:W-:Y:S02]  /*3fd0*/  UPRMT UR63, UR11, 0x5410, UR19 ;  /* 0x000054100b3f7896 */ /* 0x000fe40008000013 */
[----:B------:R-:W-:Y:S02]  /*3fe0*/  UPRMT UR61, UR10, 0x5410, UR18 ;  /* 0x000054100a3d7896 */ /* 0x000fe40008000012 */
[----:B------:R-:W-:Y:S02]  /*3ff0*/  UPRMT UR59, UR8, 0x5410, UR17 ;  /* 0x00005410083b7896 */ /* 0x000fe40008000011 */
[----:B------:R-:W-:-:S02]  /*4000*/  UPRMT UR57, UR7, 0x5410, UR16 ;  /* 0x0000541007397896 */ /* 0x000fc40008000010 */
[----:B------:R-:W-:Y:S02]  /*4010*/  UPRMT UR55, UR6, 0x5410, UR15 ;  /* 0x0000541006377896 */ /* 0x000fe4000800000f */
[----:B------:R-:W-:Y:S02]  /*4020*/  UPRMT UR53, UR4, 0x5410, UR14 ;  /* 0x0000541004357896 */ /* 0x000fe4000800000e */
[----:B------:R-:W-:Y:S01]  /*4030*/  UPRMT UR51, UR12, 0x5410, UR13 ;  /* 0x000054100c337896 */ /* 0x000fe2000800000d */
[----:B------:R-:W-:Y:S01]  /*4040*/  UMOV UR64, URZ ;  /* 0x000000ff00407c82 */ /* 0x000fe20008000000 */
[----:B------:R-:W-:Y:S01]  /*4050*/  UMOV UR62, URZ ;  /* 0x000000ff003e7c82 */ /* 0x000fe20008000000 */
[----:B------:R-:W-:Y:S01]  /*4060*/  UMOV UR60, URZ ;  /* 0x000000ff003c7c82 */ /* 0x000fe20008000000 */
[----:B------:R-:W-:Y:S01]  /*4070*/  UMOV UR58, URZ ;  /* 0x000000ff003a7c82 */ /* 0x000fe20008000000 */
[----:B------:R-:W-:Y:S01]  /*4080*/  UMOV UR56, URZ ;  /* 0x000000ff00387c82 */ /* 0x000fe20008000000 */
[----:B------:R-:W-:Y:S01]  /*4090*/  UMOV UR54, URZ ;  /* 0x000000ff00367c82 */ /* 0x000fe20008000000 */
[----:B------:R-:W-:Y:S01]  /*40a0*/  UMOV UR52, URZ ;  /* 0x000000ff00347c82 */ /* 0x000fe20008000000 */
[----:B------:R-:W-:-:S05]  /*40b0*/  UMOV UR50, URZ ;  /* 0x000000ff00327c82 */ /* 0x000fca0008000000 */
.L_x_64:
[----:B------:R-:W-:Y:S02]  /*40c0*/  UIADD3 UR46, UPT, UPT, UR46, 0x1, URZ ;  /* 0x000000012e2e7890 */ /* 0x000fe4000fffe0ff */
[----:B------:R-:W-:Y:S02]  /*40d0*/  ULEA UR7, UR5, UR48, 0x3 ;  /* 0x0000003005077291 */ /* 0x000fe4000f8e18ff */
[----:B------:R-:W-:Y:S01]  /*40e0*/  UISETP.NE.AND UP0, UPT, UR46, URZ, UPT ;  /* 0x000000ff2e00728c */ /* 0x000fe2000bf05270 */
[----:B--23--:R-:W-:Y:S10]  /*40f0*/  @P1 BRA `(.L_x_62) ;  /* 0x00000000000c1947 */ /* 0x00cff40003800000 */
[----:B-1----:R-:W-:Y:S04]  /*4100*/  SHF.L.U32 R4, R11, 0x1f, RZ ;  /* 0x0000001f0b047819 */ /* 0x002fe800000006ff */
[----:B------:R-:W1:Y:S02]  /*4110*/  SYNCS.PHASECHK.TRANS64.TRYWAIT P0, [UR7], R4 ;  /* 0x00000004ff0075a7 */ /* 0x000e640008001107 */
[----:B-1----:R-:W-:Y:S05]  /*4120*/  @!P0 BRA `(.L_x_63) ;  /* 0x0000004800588947 */ /* 0x002fea0003800000 */
.L_x_62:
[----:B------:R-:W-:Y:S01]  /*4130*/  UISETP.NE.AND UP1, UPT, UR45, 0x1, UPT ;  /* 0x000000012d00788c */ /* 0x000fe2000bf25270 */
[----:B------:R-:W-:Y:S01]  /*4140*/  PLOP3.LUT P1, PT, PT, PT, PT, 0x80, 0x8 ;  /* 0x000000000008781c */ /* 0x000fe20003f2f070 */
[----:B------:R-:W-:Y:S01]  /*4150*/  UIADD3 UR4, UPT, UPT, UR5, 0x1, URZ ;  /* 0x0000000105047890 */ /* 0x000fe2000fffe0ff */
[----:B------:R-:W-:Y:S01]  /*4160*/  R2UR UR10, R20 ;  /* 0x00000000140a72ca */ /* 0x000fe200000e0000 */
[----:B------:R-:W-:Y:S01]  /*4170*/  UIADD3 UR47, UPT, UPT, UR7, 0x20, URZ ;  /* 0x00000020072f7890 */ /* 0x000fe2000fffe0ff */
[----:B------:R-:W-:Y:S01]  /*4180*/  R2UR UR8, R21 ;  /* 0x00000000150872ca */ /* 0x000fe200000e0000 */
[----:B------:R-:W-:Y:S01]  /*4190*/  UISETP.NE.AND UP2, UPT, UR4, 0x4, UPT ;  /* 0x000000040400788c */ /* 0x000fe2000bf45270 */
[----:B------:R-:W-:Y:S01]  /*41a0*/  PLOP3.LUT P0, PT, PT, PT, UP1, 0x80, 0x8 ;  /* 0x000000000008781c */ /* 0x000fe20003f0f018 */
[----:B------:R-:W-:Y:S01]  /*41b0*/  UIADD3 UR45, UPT, UPT, UR45, -0x1, URZ ;  /* 0xffffffff2d2d7890 */ /* 0x000fe2000fffe0ff */
[----:B------:R-:W-:Y:S01]  /*41c0*/  R2UR UR12, R19 ;  /* 0x00000000130c72ca */ /* 0x000fe200000e0000 */
[----:B------:R-:W-:Y:S02]  /*41d0*/  USEL UR6, URZ, 0x1, UP2 ;  /* 0x00000001ff067887 */ /* 0x000fe40009000000 */
[----:B------:R-:W-:Y:S01]  /*41e0*/  USEL UR44, UR4, URZ, UP2 ;  /* 0x000000ff042c7287 */ /* 0x000fe20009000000 */
[----:B------:R-:W-:Y:S01]  /*41f0*/  UMOV UR11, 0x4008 ;  /* 0x00004008000b7882 */ /* 0x000fe20000000000 */
[----:B------:R-:W-:Y:S02]  /*4200*/  UMOV UR15, 0x4008 ;  /* 0x00004008000f7882 */ /* 0x000fe40000000000 */
[----:B------:R-:W-:Y:S01]  /*4210*/  @UP1 ULEA UR4, UR44, UR48, 0x3 ;  /* 0x000000302c041291 */ /* 0x000fe2000f8e18ff */
[----:B------:R-:W-:Y:S01]  /*4220*/  LOP3.LUT R11, R11, UR6, RZ, 0x3c, !PT ;  /* 0x000000060b0b7c12 */ /* 0x000fe2000f8e3cff */
[----:B------:R-:W-:Y:S02]  /*4230*/  ULEA UR10, UR5, UR10, 0x6 ;  /* 0x0000000a050a7291 */ /* 0x000fe4000f8e30ff */
[----:B------:R-:W-:Y:S01]  /*4240*/  ULEA UR8, UR5, UR8, 0x6 ;  /* 0x0000000805087291 */ /* 0x000fe2000f8e30ff */
[----:B-1----:R-:W-:Y:S01]  /*4250*/  @P0 SHF.L.U32 R3, R11, 0x1f, RZ ;  /* 0x0000001f0b030819 */ /* 0x002fe200000006ff */
[----:B------:R-:W-:Y:S02]  /*4260*/  UIADD3 UR14, UPT, UPT, UR10, 0x20, URZ ;  /* 0x000000200a0e7890 */ /* 0x000fe4000fffe0ff */
[----:B------:R-:W-:Y:S01]  /*4270*/  UISETP.NE.U32.AND UP1, UPT, UR9, URZ, UPT ;  /* 0x000000ff0900728c */ /* 0x000fe2000bf25070 */
[----:B------:R2:W3:Y:S01]  /*4280*/  @P0 SYNCS.PHASECHK.TRANS64.TRYWAIT P1, [UR4], R3 ;  /* 0x00000003ff0005a7 */ /* 0x0004e20008021104 */
[----:B------:R-:W-:Y:S01]  /*4290*/  UIADD3 UR20, UPT, UPT, UR8, 0x20, URZ ;  /* 0x0000002008147890 */ /* 0x000fe2000fffe0ff */
[----:B------:R-:W-:Y:S01]  /*42a0*/  UTCCP.T.S.4x32dp128bit tmem[UR43+0x80], gdesc[UR10] ;  /* 0x0000800a2b0079e7 */ /* 0x000fe20009100000 */
[----:B------:R-:W-:Y:S02]  /*42b0*/  ULEA UR6, UR5, UR12, 0xa ;  /* 0x0000000c05067291 */ /* 0x000fe4000f8e50ff */
[----:B------:R-:W-:Y:S01]  /*42c0*/  ULEA UR4, UR5, UR49, 0xb ;  /* 0x0000003105047291 */ /* 0x000fe2000f8e58ff */
[----:B------:R1:W-:Y:S01]  /*42d0*/  UTCCP.T.S.4x32dp128bit tmem[UR43+0x84], gdesc[UR14] ;  /* 0x0000840e2b0079e7 */ /* 0x0003e20009100000 */
[----:B------:R-:W-:Y:S02]  /*42e0*/  UIADD3 UR40, UPT, UPT, UR6, 0x2, URZ ;  /* 0x0000000206287890 */ /* 0x000fe4000fffe0ff */
        /* <DEDUP_REMOVED lines=10> */
[----:B------:R-:W-:Y:S01]  /*4390*/  UIADD3 UR16, UPT, UPT, UR4, 0x404, URZ ;  /* 0x0000040404107890 */ /* 0x000fe2000fffe0ff */
[----:B-1----:R-:W-:Y:S01]  /*43a0*/  R2UR UR14, R32 ;  /* 0x00000000200e72ca */ /* 0x002fe200000e0000 */
[----:B------:R-:W-:Y:S01]  /*43b0*/  UIADD3 UR12, UPT, UPT, UR6, 0x206, URZ ;  /* 0x00000206060c7890 */ /* 0x000fe2000fffe0ff */
[----:B------:R-:W-:Y:S01]  /*43c0*/  R2UR UR15, R5 ;  /* 0x00000000050f72ca */ /* 0x000fe200000e0000 */
[----:B------:R-:W-:Y:S01]  /*43d0*/  UIADD3 UR10, UPT, UPT, UR4, 0x406, URZ ;  /* 0x00000406040a7890 */ /* 0x000fe2000fffe0ff */
[----:B------:R-:W-:Y:S01]  /*43e0*/  UMOV UR9, 0x4008 ;  /* 0x0000400800097882 */ /* 0x000fe20000000000 */
[----:B------:R-:W-:Y:S01]  /*43f0*/  UMOV UR21, 0x4008 ;  /* 0x0000400800157882 */ /* 0x000fe20000000000 */
[----:B------:R1:W-:Y:S01]  /*4400*/  UTCCP.T.S.4x32dp128bit tmem[UR43+0x88], gdesc[UR8] ;  /* 0x000088082b0079e7 */ /* 0x0003e20009100000 */
[----:B------:R-:W-:Y:S01]  /*4410*/  UTCCP.T.S.4x32dp128bit tmem[UR43+0x8c], gdesc[UR20] ;  /* 0x00008c142b0079e7 */ /* 0x000fe20009100000 */
[----:B------:R-:W-:Y:S01]  /*4420*/  UMOV UR7, 0x40004040 ;  /* 0x4000404000077882 */ /* 0x000fe20000000000 */
[----:B------:R-:W-:Y:S01]  /*4430*/  UMOV UR5, 0x40004040 ;  /* 0x4000404000057882 */ /* 0x000fe20000000000 */
[----:B------:R-:W-:Y:S01]  /*4440*/  UMOV UR41, 0x40004040 ;  /* 0x4000404000297882 */ /* 0x000fe20000000000 */
[----:B------:R4:W-:Y:S01]  /*4450*/  UTCQMMA gdesc[UR4], gdesc[UR6], tmem[UR42], tmem[UR64], idesc[UR65], tmem[UR66], UP1 ;  /* 0x0042400604007dea */ /* 0x0009e2000880032a */
[----:B------:R-:W-:Y:S01]  /*4460*/  UMOV UR39, 0x40004040 ;  /* 0x4000404000277882 */ /* 0x000fe20000000000 */
        /* <DEDUP_REMOVED lines=12> */
[----:B-1----:R-:W-:Y:S02]  /*4530*/  R2UR UR8, R30 ;  /* 0x000000001e0872ca */ /* 0x002fe400000e0000 */
[----:B------:R-:W-:Y:S01]  /*4540*/  R2UR UR9, R6 ;  /* 0x00000000060972ca */ /* 0x000fe200000e0000 */
[----:B----4-:R-:W-:Y:S11]  /*4550*/  UMOV UR5, UR44 ;  /* 0x0000002c00057c82 */ /* 0x010ff60008000000 */
[----:B------:R-:W-:Y:S01]  /*4560*/  @!UPT UIADD3 URZ, UPT, UPT, URZ, URZ, URZ ;  /* 0x000000fffffff290 */ /* 0x000fe2000fffe0ff */
[----:B------:R1:W-:Y:S01]  /*4570*/  UTCQMMA gdesc[UR38], gdesc[UR40], tmem[UR42], tmem[UR62], idesc[UR63], tmem[UR8], UPT ;  /* 0x00083e2826007dea */ /* 0x0003e2000b80032a */
[----:B------:R2:W-:Y:S01]  /*4580*/  UTCQMMA gdesc[UR34], gdesc[UR36], tmem[UR42], tmem[UR60], idesc[UR61], tmem[UR76], UPT ;  /* 0x004c3c2422007dea */ /* 0x0005e2000b80032a */
[----:B------:R2:W-:Y:S01]  /*4590*/  UTCQMMA gdesc[UR30], gdesc[UR32], tmem[UR42], tmem[UR58], idesc[UR59], tmem[UR74], UPT ;  /* 0x004a3a201e007dea */ /* 0x0005e2000b80032a */
[----:B------:R2:W-:Y:S01]  /*45a0*/  UTCQMMA gdesc[UR26], gdesc[UR28], tmem[UR42], tmem[UR56], idesc[UR57], tmem[UR14], UPT ;  /* 0x000e381c1a007dea */ /* 0x0005e2000b80032a */
[----:B------:R2:W-:Y:S01]  /*45b0*/  UTCQMMA gdesc[UR22], gdesc[UR24], tmem[UR42], tmem[UR54], idesc[UR55], tmem[UR72], UPT ;  /* 0x0048361816007dea */ /* 0x0005e2000b80032a */
[----:B------:R2:W-:Y:S01]  /*45c0*/  UTCQMMA gdesc[UR16], gdesc[UR18], tmem[UR42], tmem[UR52], idesc[UR53], tmem[UR70], UPT ;  /* 0x0046341210007dea */ /* 0x0005e2000b80032a */
[----:B------:R2:W-:Y:S01]  /*45d0*/  UTCQMMA gdesc[UR10], gdesc[UR12], tmem[UR42], tmem[UR50], idesc[UR51], tmem[UR68], UPT ;  /* 0x0044320c0a007dea */ /* 0x0005e2000b80032a */
[----:B------:R2:W-:Y:S01]  /*45e0*/  UTCBAR [UR47], URZ ;  /* 0x000000ff2f0073e9 */ /* 0x0005e200080000ff */
[----:B-1----:R-:W-:Y:S01]  /*45f0*/  UMOV UR9, 0x1 ;  /* 0x0000000100097882 */ /* 0x002fe20000000000 */
[----:B------:R-:W-:Y:S05]  /*4600*/  BRA.U UP0, `(.L_x_64) ;  /* 0xfffffff900ac7547 */ /* 0x000fea000b83ffff */
.L_x_61:
[----:B------:R-:W-:Y:S01]  /*4610*/  R2UR UR4, R22 ;  /* 0x00000000160472ca */ /* 0x000fe200000e0000 */
[----:B------:R-:W-:Y:S01]  /*4620*/  IMAD.IADD R14, R9, 0x1, R86 ;  /* 0x00000001090e7824 */ /* 0x000fe200078e0256 */
[----:B------:R-:W-:Y:S02]  /*4630*/  R2UR UR5, R2 ;  /* 0x00000000020572ca */ /* 0x000fe400000e0000 */
[----:B------:R-:W-:-:S04]  /*4640*/  ISETP.NE.AND P0, PT, R13, 0x2, PT ;  /* 0x000000020d00780c */ /* 0x000fc80003f05270 */
[----:B------:R-:W-:Y:S02]  /*4650*/  SEL R2, RZ, 0x1, P0 ;  /* 0x00000001ff027807 */ /* 0x000fe40000000000 */
[----:B------:R-:W-:Y:S02]  /*4660*/  SEL R13, R13, RZ, P0 ;  /* 0x000000ff0d0d7207 */ /* 0x000fe40000000000 */
[----:B------:R-:W-:Y:S01]  /*4670*/  LOP3.LUT R12, R12, R2, RZ, 0x3c, !PT ;  /* 0x000000020c0c7212 */ /* 0x000fe200078e3cff */
[----:B------:R-:W-:Y:S02]  /*4680*/  UIADD3 UR4, UPT, UPT, UR4, 0x1, URZ ;  /* 0x0000000104047890 */ /* 0x000fe4000fffe0ff */
[----:B------:R-:W-:Y:S02]  /*4690*/  UIADD3 UR5, UPT, UPT, UR5, 0xa0, URZ ;  /* 0x000000a005057890 */ /* 0x000fe4000fffe0ff */
[----:B------:R-:W-:-:S04]  /*46a0*/  UISETP.NE.AND UP0, UPT, UR4, 0x2, UPT ;  /* 0x000000020400788c */ /* 0x000fc8000bf05270 */
[----:B------:R-:W-:Y:S02]  /*46b0*/  USEL UR6, URZ, 0x1, UP0 ;  /* 0x00000001ff067887 */ /* 0x000fe40008000000 */
[----:B------:R-:W-:Y:S01]  /*46c0*/  USEL UR4, UR4, URZ, UP0 ;  /* 0x000000ff04047287 */ /* 0x000fe20008000000 */
[----:B------:R4:W-:Y:S03]  /*46d0*/  UTCBAR [UR5], URZ ;  /* 0x000000ff050073e9 */ /* 0x0009e600080000ff */
[----:B------:R-:W-:Y:S02]  /*46e0*/  LOP3.LUT R15, R15, UR6, RZ, 0x3c, !PT ;  /* 0x000000060f0f7c12 */ /* 0x000fe4000f8e3cff */
[----:B------:R-:W-:Y:S01]  /*46f0*/  IMAD.U32 R22, RZ, RZ, UR4 ;  /* 0x00000004ff167e24 */ /* 0x000fe2000f8e00ff */
[----:B------:R-:W-:Y:S06]  /*4700*/  @P3 BRA `(.L_x_65) ;  /* 0xffffffec00f43947 */ /* 0x000fec000383ffff */
[----:B------:R-:W1:Y:S01]  /*4710*/  S2UR UR7, SR_CgaCtaId ;  /* 0x00000000000779c3 */ /* 0x000e620000008800 */
[----:B----4-:R-:W-:Y:S02]  /*4720*/  R2UR UR5, R22 ;  /* 0x00000000160572ca */ /* 0x010fe400000e0000 */
[----:B------:R-:W-:Y:S01]  /*4730*/  ELECT P0, URZ, PT ;  /* 0x0000000000ff782f */ /* 0x000fe20003800000 */
[----:B------:R-:W-:Y:S01]  /*4740*/  IMAD.MOV.U32 R0, RZ, RZ, 0x1 ;  /* 0x00000001ff007424 */ /* 0x000fe200078e00ff */
[----:B------:R-:W-:Y:S01]  /*4750*/  UIADD3 UR48, UPT, UPT, UR48, 0xb0, URZ ;  /* 0x000000b030307890 */ /* 0x000fe2000fffe0ff */
[----:B------:R-:W-:Y:S01]  /*4760*/  SHF.L.U32 R2, R15, 0x1f, RZ ;  /* 0x0000001f0f027819 */ /* 0x000fe200000006ff */
[----:B------:R-:W-:Y:S01]  /*4770*/  UMOV UR4, 0x40 ;  /* 0x0000004000047882 */ /* 0x000fe20000000000 */
[----:B------:R-:W-:Y:S01]  /*4780*/  UVIRTCOUNT.DEALLOC.SMPOOL 0x80 ;  /* 0x000000800000784c */ /* 0x000fe20000000000 */
[----:B-1----:R-:W-:-:S05]  /*4790*/  ULEA UR7, UR7, UR4, 0x18 ;  /* 0x0000000407077291 */ /* 0x002fca000f8ec0ff */
[----:B------:R-:W-:-:S04]  /*47a0*/  ULEA UR4, UR5, UR48, 0x3 ;  /* 0x0000003005047291 */ /* 0x000fc8000f8e18ff */
[----:B------:R1:W-:Y:S05]  /*47b0*/  @P0 STS.U8 [UR7+0x1c], R0 ;  /* 0x00001c00ff000988 */ /* 0x0003ea0008000007 */
[----:B------:R-:W4:Y:S02]  /*47c0*/  SYNCS.PHASECHK.TRANS64.TRYWAIT P0, [UR4], R2 ;  /* 0x00000002ff0075a7 */ /* 0x000f240008001104 */
[----:B-1--4-:R-:W-:Y:S05]  /*47d0*/  @!P0 BRA `(.L_x_66) ;  /* 0x0000004000c48947 */ /* 0x012fea0003800000 */
.L_x_139:
[----:B------:R-:W-:-:S13]  /*47e0*/  R2UR UR4, R22 ;  /* 0x00000000160472ca */ /* 0x000fda00000e0000 */
        /* <DEDUP_REMOVED lines=9> */
.L_x_141:
[----:B------:R-:W-:Y:S01]  /*4880*/  NOP ;  /* 0x0000000000007918 */ /* 0x000fe20000000000 */
[----:B-1----:R-:W1:Y:S01]  /*4890*/  LDS R0, [UR7+0x14] ;  /* 0x00001407ff007984 */ /* 0x002e620008000800 */
[----:B------:R-:W-:Y:S01]  /*48a0*/  ULOP3.LUT UR4, UR43, 0xffff, URZ, 0xc0, !UPT ;  /* 0x0000ffff2b047892 */ /* 0x000fe2000f8ec0ff */
[----:B------:R-:W-:Y:S01]  /*48b0*/  UMOV UR5, 0xffff ;  /* 0x0000ffff00057882 */ /* 0x000fe20000000000 */
[----:B------:R-:W-:Y:S02]  /*48c0*/  UMOV UR6, 0x1 ;  /* 0x0000000100067882 */ /* 0x000fe40000000000 */
[----:B------:R-:W-:-:S04]  /*48d0*/  USHF.R.U32.HI UR4, URZ, 0x5, UR4 ;  /* 0x00000005ff047899 */ /* 0x000fc80008011604 */
[----:B------:R-:W-:Y:S02]  /*48e0*/  USHF.L.U32 UR5, UR5, UR4, URZ ;  /* 0x0000000405057299 */ /* 0x000fe400080006ff */
[----:B------:R-:W-:-:S04]  /*48f0*/  USHF.L.U32 UR4, UR6, UR4, URZ ;  /* 0x0000000406047299 */ /* 0x000fc800080006ff */
[----:B-1----:R-:W-:-:S04]  /*4900*/  LOP3.LUT R0, R0, UR5, RZ, 0xc0, !PT ;  /* 0x0000000500007c12 */ /* 0x002fc8000f8ec0ff */
[----:B------:R-:W-:-:S13]  /*4910*/  ISETP.NE.AND P0, PT, R0, UR5, PT ;  /* 0x0000000500007c0c */ /* 0x000fda000bf05270 */
[----:B------:R-:W-:Y:S05]  /*4920*/  @P0 BRA `(.L_x_68) ;  /* 0x0000000000580947 */ /* 0x000fea0003800000 */
[----:B------:R-:W1:Y:S02]  /*4930*/  LDS R0, [UR7+0x18] ;  /* 0x00001807ff007984 */ /* 0x000e640008000800 */
[----:B-1----:R-:W-:-:S04]  /*4940*/  LOP3.LUT R0, R0, UR4, RZ, 0xc0, !PT ;  /* 0x0000000400007c12 */ /* 0x002fc8000f8ec0ff */
[----:B------:R-:W-:-:S13]  /*4950*/  ISETP.NE.AND P0, PT, R0, UR4, PT ;  /* 0x0000000400007c0c */ /* 0x000fda000bf05270 */
[----:B------:R-:W-:Y:S05]  /*4960*/  @P0 BRA `(.L_x_69) ;  /* 0x00000000003c0947 */ /* 0x000fea0003800000 */
[----:B------:R-:W1:Y:S01]  /*4970*/  S2R R2, SR_LANEID ;  /* 0x0000000000027919 */ /* 0x000e620000000000 */
[----:B------:R-:W-:-:S06]  /*4980*/  ULOP3.LUT UR5, URZ, UR5, URZ, 0x33, !UPT ;  /* 0x00000005ff057292 */ /* 0x000fcc000f8e33ff */
[----:B------:R-:W-:-:S04]  /*4990*/  IMAD.U32 R0, RZ, RZ, UR5 ;  /* 0x00000005ff007e24 */ /* 0x000fc8000f8e00ff */
[----:B------:R4:W2:Y:S02]  /*49a0*/  REDUX UR8, R0 ;  /* 0x00000000000873c4 */ /* 0x0008a40000000000 */
[----:B------:R1:W-:Y:S01]  /*49b0*/  UTCATOMSWS.AND URZ, UR5 ;  /* 0x0000000500ff79e3 */ /* 0x0003e20008000000 */
[----:B----4-:R-:W-:Y:S01]  /*49c0*/  LOP3.LUT R0, RZ, UR4, RZ, 0x33, !PT ;  /* 0x00000004ff007c12 */ /* 0x010fe2000f8e33ff */
[----:B------:R-:W-:Y:S02]  /*49d0*/  VOTEU.ANY UR4, UPT, PT ;  /* 0x0000000000047886 */ /* 0x000fe400038e0100 */
[----:B------:R-:W-:Y:S02]  /*49e0*/  UFLO.U32 UR4, UR4 ;  /* 0x00000004000472bd */ /* 0x000fe400080e0000 */
[----:B------:R-:W4:Y:S04]  /*49f0*/  REDUX UR6, R0 ;  /* 0x00000000000673c4 */ /* 0x000f280000000000 */
[----:B-1----:R-:W-:-:S02]  /*4a00*/  ISETP.EQ.U32.AND P0, PT, R2, UR4, PT ;  /* 0x0000000402007c0c */ /* 0x002fc4000bf02070 */
[----:B--2---:R-:W-:-:S11]  /*4a10*/  MOV R2, UR8 ;  /* 0x0000000800027c02 */ /* 0x004fd60008000f00 */
[----:B------:R1:W-:Y:S01]  /*4a20*/  @P0 ATOMS.AND RZ, [UR7+0x14], R2 ;  /* 0x00001402ffff098c */ /* 0x0003e2000a800007 */
[----:B----4-:R-:W-:-:S05]  /*4a30*/  IMAD.U32 R0, RZ, RZ, UR6 ;  /* 0x00000006ff007e24 */ /* 0x010fca000f8e00ff */
[----:B------:R1:W-:Y:S01]  /*4a40*/  @P0 ATOMS.AND RZ, [UR7+0x18], R0 ;  /* 0x00001800ffff098c */ /* 0x0003e2000a800007 */
[----:B------:R-:W-:Y:S05]  /*4a50*/  BRA `(.L_x_70) ;  /* 0x0000000000147947 */ /* 0x000fea0003800000 */
.L_x_69:
[----:B------:R-:W-:Y:S02]  /*4a60*/  MOV R2, 0x4a80 ;  /* 0x00004a8000027802 */ /* 0x000fe40000000f00 */
[----:B--23-5:R-:W-:Y:S05]  /*4a70*/  CALL.REL.NOINC `($__internal_0_$__cuda_sm10x_tcgen05_guardrail_trap_col_being_dealloced_not_returned_by_alloc) ;  /* 0x0000004400287944 */ /* 0x02cfea0003c00000 */
[----:B------:R-:W-:Y:S05]  /*4a80*/  BRA `(.L_x_70) ;  /* 0x0000000000087947 */ /* 0x000fea0003800000 */
.L_x_68:
[----:B------:R-:W-:Y:S02]  /*4a90*/  MOV R2, 0x4ab0 ;  /* 0x00004ab000027802 */ /* 0x000fe40000000f00 */
[----:B--23-5:R-:W-:Y:S05]  /*4aa0*/  CALL.REL.NOINC `($__internal_2_$__cuda_sm10x_tcgen05_guardrail_trap_unallocated_columns_being_dealloced) ;  /* 0x0000004400347944 */ /* 0x02cfea0003c00000 */
.L_x_70:
[----:B------:R-:W-:Y:S01]  /*4ab0*/  NOP ;  /* 0x0000000000007918 */ /* 0x000fe20000000000 */
[----:B------:R-:W-:Y:S05]  /*4ac0*/  EXIT ;  /* 0x000000000000794d */ /* 0x000fea0003800000 */
.L_x_52:
[----:B------:R-:W-:-:S09]  /*4ad0*/  UISETP.NE.OR UP2, UPT, UR14, 0x3, !UP2 ;  /* 0x000000030e00788c */ /* 0x000fd2000d745670 */
[----:B------:R-:W-:Y:S05]  /*4ae0*/  BRA.U UP2, `(.L_x_71) ;  /* 0x0000000d02ac7547 */ /* 0x000fea000b800000 */
[----:B------:R-:W1:Y:S01]  /*4af0*/  LDC R0, c[0x0][0xf30] ;  /* 0x0003cc00ff007b82 */ /* 0x000e620000000800 */
[----:B------:R-:W2:Y:S01]  /*4b00*/  LDCU.64 UR4, c[0x0][0xc88] ;  /* 0x00019100ff0477ac */ /* 0x000ea20008000a00 */
[----:B------:R-:W-:Y:S01]  /*4b10*/  IMAD.MOV.U32 R30, RZ, RZ, 0x1 ;  /* 0x00000001ff1e7424 */ /* 0x000fe200078e00ff */
[----:B------:R-:W-:Y:S01]  /*4b20*/  CS2R R26, SRZ ;  /* 0x00000000001a7805 */ /* 0x000fe2000001ff00 */
[----:B------:R-:W-:Y:S01]  /*4b30*/  IMAD.MOV.U32 R24, RZ, RZ, 0x2000 ;  /* 0x00002000ff187424 */ /* 0x000fe200078e00ff */
[----:B------:R-:W4:Y:S03]  /*4b40*/  LDCU.64 UR18, c[0x0][0xc90] ;  /* 0x00019200ff1277ac */ /* 0x000f260008000a00 */
[----:B------:R-:W3:Y:S01]  /*4b50*/  LDC R19, c[0x0][0x370] ;  /* 0x0000dc00ff137b82 */ /* 0x000ee20000000800 */
[----:B------:R-:W-:Y:S01]  /*4b60*/  UMOV UR13, 0x400 ;  /* 0x00000400000d7882 */ /* 0x000fe20000000000 */
[----:B------:R-:W-:-:S02]  /*4b70*/  UPLOP3.LUT UP1, UPT, UPT, UPT, UPT, 0x40, 0x4 ;  /* 0x000000000004789c */ /* 0x000fc40003f2e870 */
[----:B------:R-:W-:Y:S01]  /*4b80*/  ULEA UR13, UR53, UR13, 0x18 ;  /* 0x0000000d350d7291 */ /* 0x000fe2000f8ec0ff */
[----:B------:R-:W-:-:S03]  /*4b90*/  UMOV UR8, URZ ;  /* 0x000000ff00087c82 */ /* 0x000fc60008000000 */
[----:B------:R-:W3:Y:S01]  /*4ba0*/  LDC R3, c[0x0][0xf0c] ;  /* 0x0003c300ff037b82 */ /* 0x000ee20000000800 */
[----:B--2---:R-:W-:Y:S02]  /*4bb0*/  UISETP.NE.U32.AND UP3, UPT, UR4, URZ, UPT ;  /* 0x000000ff0400728c */ /* 0x004fe4000bf65070 */
[----:B----4-:R-:W-:-:S05]  /*4bc0*/  UISETP.NE.U32.AND UP4, UPT, UR18, URZ, UPT ;  /* 0x000000ff1200728c */ /* 0x010fca000bf85070 */
[----:B------:R-:W2:Y:S01]  /*4bd0*/  LDC R15, c[0x0][0xf20] ;  /* 0x0003c800ff0f7b82 */ /* 0x000ea20000000800 */
[----:B-1----:R-:W-:Y:S01]  /*4be0*/  ISETP.NE.AND P1, PT, R0, 0x1, PT ;  /* 0x000000010000780c */ /* 0x002fe20003f25270 */
[----:B------:R-:W-:Y:S02]  /*4bf0*/  UISETP.NE.AND.EX UP3, UPT, UR5, URZ, UPT, UP3 ;  /* 0x000000ff0500728c */ /* 0x000fe4000bf65330 */
[----:B------:R-:W-:-:S04]  /*4c00*/  UISETP.NE.AND.EX UP4, UPT, UR19, URZ, UPT, UP4 ;  /* 0x000000ff1300728c */ /* 0x000fc8000bf85340 */
[----:B------:R-:W1:Y:S08]  /*4c10*/  LDC.64 R28, c[0x0][0x348] ;  /* 0x0000d200ff1c7b82 */ /* 0x000e700000000a00 */
[----:B------:R-:W4:Y:S08]  /*4c20*/  LDC.64 R16, c[0x0][0xf10] ;  /* 0x0003c400ff107b82 */ /* 0x000f300000000a00 */
[----:B------:R-:W1:Y:S08]  /*4c30*/  LDC.64 R6, c[0x0][0xf18] ;  /* 0x0003c600ff067b82 */ /* 0x000e700000000a00 */
[----:B------:R-:W1:Y:S08]  /*4c40*/  LDC.64 R4, c[0x0][0xf28] ;  /* 0x0003ca00ff047b82 */ /* 0x000e700000000a00 */
[----:B--23--:R-:W1:Y:S02]  /*4c50*/  LDC R18, c[0x0][0x374] ;  /* 0x0000dd00ff127b82 */ /* 0x00ce640000000800 */
.L_x_80:
[C---:B------:R-:W-:Y:S02]  /*4c60*/  LEA R0, R27.reuse, UR13, 0x3 ;  /* 0x0000000d1b007c11 */ /* 0x040fe4000f8e18ff */
[----:B------:R-:W-:Y:S02]  /*4c70*/  SHF.L.U32 R2, R26, 0x1f, RZ ;  /* 0x0000001f1a027819 */ /* 0x000fe400000006ff */
[----:B------:R-:W-:Y:S02]  /*4c80*/  LEA R20, R27, UR13, 0x4 ;  /* 0x0000000d1b147c11 */ /* 0x000fe4000f8e20ff */
[----:B--2---:R-:W2:Y:S02]  /*4c90*/  SYNCS.PHASECHK.TRANS64.TRYWAIT P0, [R0+URZ+0x80], R2 ;  /* 0x00008002000075a7 */ /* 0x004ea400080011ff */
[----:B--2---:R-:W-:Y:S05]  /*4ca0*/  @!P0 BRA `(.L_x_72) ;  /* 0x0000003c00c08947 */ /* 0x004fea0003800000 */
.L_x_142:
[----:B------:R-:W-:Y:S01]  /*4cb0*/  ISETP.GE.AND P0, PT, R40, 0x1, PT ;  /* 0x000000012800780c */ /* 0x000fe20003f06270 */
[----:B------:R-:W3:Y:S01]  /*4cc0*/  LDS.128 R20, [R20+0xf0] ;  /* 0x0000f00014147984 */ /* 0x000ee20000000c00 */
[----:B--2---:R-:W-:Y:S01]  /*4cd0*/  VIADD R0, R0, 0x90 ;  /* 0x0000009000007836 */ /* 0x004fe20000000000 */
[----:B------:R-:W-:Y:S01]  /*4ce0*/  @!PT LDS RZ, [RZ] ;  /* 0x00000000fffff984 */ /* 0x000fe20000000800 */
[----:B------:R-:W-:Y:S01]  /*4cf0*/  @!PT LDS RZ, [RZ] ;  /* 0x00000000fffff984 */ /* 0x000fe20000000800 */
[----:B------:R-:W-:Y:S01]  /*4d00*/  @!PT LDS RZ, [RZ] ;  /* 0x00000000fffff984 */ /* 0x000fe20000000800 */
[----:B------:R-:W-:Y:S01]  /*4d10*/  @!PT LDS RZ, [RZ] ;  /* 0x00000000fffff984 */ /* 0x000fe20000000800 */
[----:B------:R2:W-:Y:S06]  /*4d20*/  MEMBAR.ALL.CTA ;  /* 0x0000000000007992 */ /* 0x0005ec0000008000 */
[----:B--2---:R-:W2:Y:S01]  /*4d30*/  FENCE.VIEW.ASYNC.S ;  /* 0x00000000000073c6 */ /* 0x004ea20000000000 */
[----:B------:R-:W-:Y:S04]  /*4d40*/  PRMT R0, RZ, 0x654, R0 ;  /* 0x00000654ff007816 */ /* 0x000fe80000000000 */
[----:B--2---:R2:W-:Y:S01]  /*4d50*/  SYNCS.ARRIVE.TRANS64.RED.A1T0 RZ, [R0+URZ], RZ ;  /* 0x000000ff00ff79a7 */ /* 0x0045e200081004ff */
[----:B---3--:R-:W-:Y:S11]  /*4d60*/  LOP3.LUT P3, RZ, R22, 0x1, RZ, 0xc0, !PT ;  /* 0x0000000116ff7812 */ /* 0x008ff6000786c0ff */
[----:B------:R-:W-:Y:S02]  /*4d70*/  @!UPT UIADD3 URZ, UPT, UPT, URZ, URZ, URZ ;  /* 0x000000fffffff290 */ /* 0x000fe4000fffe0ff */
[----:B------:R-:W-:Y:S02]  /*4d80*/  @P3 MOV R11, R20 ;  /* 0x00000014000b3202 */ /* 0x000fe40000000f00 */
[----:B------:R-:W-:Y:S01]  /*4d90*/  @P3 LOP3.LUT R10, R21, 0xffff, RZ, 0xc0, !PT ;  /* 0x0000ffff150a3812 */ /* 0x000fe200078ec0ff */
[----:B--2---:R-:W-:Y:S06]  /*4da0*/  @!P0 BRA `(.L_x_73) ;  /* 0x0000000000a48947 */ /* 0x004fec0003800000 */
[----:B-1----:R-:W-:Y:S01]  /*4db0*/  IMAD.HI.U32 R0, R18, R7, RZ ;  /* 0x0000000712007227 */ /* 0x002fe200078e00ff */
[----:B------:R-:W-:Y:S02]  /*4dc0*/  ISETP.NE.AND P0, PT, R6, 0x1, PT ;  /* 0x000000010600780c */ /* 0x000fe40003f05270 */
[----:B------:R-:W-:Y:S01]  /*4dd0*/  ISETP.NE.AND P2, PT, R40, 0x1, PT ;  /* 0x000000012800780c */ /* 0x000fe20003f45270 */
[----:B----4-:R-:W-:Y:S01]  /*4de0*/  IMAD.HI.U32 R9, R19, R16, RZ ;  /* 0x0000001013097227 */ /* 0x010fe200078e00ff */
[----:B------:R-:W-:Y:S02]  /*4df0*/  SHF.R.U32.HI R0, RZ, R15, R0 ;  /* 0x0000000fff007219 */ /* 0x000fe40000011600 */
[----:B------:R-:W-:Y:S01]  /*4e00*/  ISETP.NE.AND P4, PT, R3, 0x1, PT ;  /* 0x000000010300780c */ /* 0x000fe20003f85270 */
[----:B------:R-:W-:Y:S01]  /*4e10*/  IMAD.HI.U32 R13, R10, R7, RZ ;  /* 0x000000070a0d7227 */ /* 0x000fe200078e00ff */
[----:B------:R-:W-:Y:S02]  /*4e20*/  SHF.R.U32.HI R9, RZ, R17, R9 ;  /* 0x00000011ff097219 */ /* 0x000fe40000011609 */
[----:B------:R-:W-:Y:S01]  /*4e30*/  SEL R0, R18, R0, !P0 ;  /* 0x0000000012007207 */ /* 0x000fe20004000000 */
[----:B------:R-:W-:Y:S01]  /*4e40*/  IMAD.HI.U32 R12, R11, R16, RZ ;  /* 0x000000100b0c7227 */ /* 0x000fe200078e00ff */
[----:B------:R-:W-:Y:S03]  /*4e50*/  SEL R9, R19, R9, !P4 ;  /* 0x0000000913097207 */ /* 0x000fe60006000000 */
[-C--:B------:R-:W-:Y:S01]  /*4e60*/  IMAD.HI.U32 R8, R0, R4.reuse, RZ ;  /* 0x0000000400087227 */ /* 0x080fe200078e00ff */
[----:B------:R-:W-:Y:S03]  /*4e70*/  SHF.R.U32.HI R12, RZ, R17, R12 ;  /* 0x00000011ff0c7219 */ /* 0x000fe6000001160c */
[----:B------:R-:W-:Y:S01]  /*4e80*/  IMAD.HI.U32 R2, R9, R4, RZ ;  /* 0x0000000409027227 */ /* 0x000fe200078e00ff */
[----:B------:R-:W-:Y:S02]  /*4e90*/  @P2 SHF.R.U32.HI R0, RZ, R5, R8 ;  /* 0x00000005ff002219 */ /* 0x000fe40000011608 */
[----:B------:R-:W-:Y:S02]  /*4ea0*/  SHF.R.U32.HI R8, RZ, R15, R13 ;  /* 0x0000000fff087219 */ /* 0x000fe4000001160d */
[----:B------:R-:W-:Y:S01]  /*4eb0*/  @P2 SHF.R.U32.HI R9, RZ, R5, R2 ;  /* 0x00000005ff092219 */ /* 0x000fe20000011602 */
[----:B------:R-:W-:Y:S01]  /*4ec0*/  IMAD R0, R40, R0, RZ ;  /* 0x0000000028007224 */ /* 0x000fe200078e02ff */
[----:B------:R-:W-:Y:S02]  /*4ed0*/  SEL R8, R10, R8, !P0 ;  /* 0x000000080a087207 */ /* 0x000fe40004000000 */
[----:B------:R-:W-:Y:S01]  /*4ee0*/  SEL R2, R11, R12, !P4 ;  /* 0x0000000c0b027207 */ /* 0x000fe20006000000 */
[----:B------:R-:W-:Y:S01]  /*4ef0*/  IMAD R12, R40, R9, RZ ;  /* 0x00000009280c7224 */ /* 0x000fe200078e02ff */
[C---:B------:R-:W-:Y:S01]  /*4f00*/  ISETP.GE.AND P0, PT, R8.reuse, R0, PT ;  /* 0x000000000800720c */ /* 0x040fe20003f06270 */
[----:B------:R-:W-:Y:S03]  /*4f10*/  IMAD.HI.U32 R0, R8, R4, RZ ;  /* 0x0000000408007227 */ /* 0x000fe600078e00ff */
[----:B------:R-:W-:Y:S02]  /*4f20*/  ISETP.GE.OR P0, PT, R2, R12, P0 ;  /* 0x0000000c0200720c */ /* 0x000fe40000706670 */
[-C--:B------:R-:W-:Y:S04]  /*4f30*/  SHF.R.U32.HI R0, RZ, R5.reuse, R0 ;  /* 0x00000005ff007219 */ /* 0x080fe80000011600 */
[----:B------:R-:W-:Y:S05]  /*4f40*/  SEL R13, R8, R0, !P2 ;  /* 0x00000000080d7207 */ /* 0x000fea0005000000 */
[----:B------:R-:W-:Y:S02]  /*4f50*/  IMAD.MOV R12, RZ, RZ, -R13 ;  /* 0x000000ffff0c7224 */ /* 0x000fe400078e0a0d */
[----:B------:R-:W-:Y:S04]  /*4f60*/  @!P0 IMAD.HI.U32 R0, R2, R4, RZ ;  /* 0x0000000402008227 */ /* 0x000fe800078e00ff */
[----:B------:R-:W-:Y:S01]  /*4f70*/  IMAD R12, R40, R12, R8 ;  /* 0x0000000c280c7224 */ /* 0x000fe200078e0208 */
[----:B------:R-:W-:Y:S04]  /*4f80*/  @!P0 SHF.R.U32.HI R0, RZ, R5, R0 ;  /* 0x00000005ff008219 */ /* 0x000fe80000011600 */
[----:B------:R-:W-:Y:S04]  /*4f90*/  @!P0 SEL R0, R2, R0, !P2 ;  /* 0x0000000002008207 */ /* 0x000fe80005000000 */
[----:B------:R-:W-:Y:S01]  /*4fa0*/  @!P0 IADD3 R13, PT, PT, R13, -R0, RZ ;  /* 0x800000000d0d8210 */ /* 0x000fe20007ffe0ff */
[----:B------:R-:W-:Y:S01]  /*4fb0*/  @!P0 IMAD R0, R9, R12, R0 ;  /* 0x0000000c09008224 */ /* 0x000fe200078e0200 */
[----:B------:R-:W-:Y:S01]  /*4fc0*/  IADD3 R9, PT, PT, -R8, RZ, RZ ;  /* 0x000000ff08097210 */ /* 0x000fe20007ffe1ff */
[--C-:B------:R-:W-:Y:S02]  /*4fd0*/  IMAD.MOV R12, RZ, RZ, -R2.reuse ;  /* 0x000000ffff0c7224 */ /* 0x100fe400078e0a02 */
[----:B------:R-:W-:Y:S02]  /*4fe0*/  @!P0 IMAD R8, R13, R40, R2 ;  /* 0x000000280d088224 */ /* 0x000fe400078e0202 */
[----:B------:R-:W-:Y:S02]  /*4ff0*/  @!P0 IMAD.MOV.U32 R2, RZ, RZ, R0 ;  /* 0x000000ffff028224 */ /* 0x000fe400078e0000 */
[----:B------:R-:W-:Y:S02]  /*5000*/  IMAD R11, R3, R12, R11 ;  /* 0x0000000c030b7224 */ /* 0x000fe400078e020b */
[----:B------:R-:W-:Y:S02]  /*5010*/  IMAD R10, R6, R9, R10 ;  /* 0x00000009060a7224 */ /* 0x000fe400078e020a */
[----:B------:R-:W-:Y:S02]  /*5020*/  IMAD R11, R2, R3, R11 ;  /* 0x00000003020b7224 */ /* 0x000fe400078e020b */
[----:B------:R-:W-:Y:S02]  /*5030*/  IMAD R10, R8, R6, R10 ;  /* 0x00000006080a7224 */ /* 0x000fe400078e020a */
.L_x_73:
[----:B------:R-:W-:Y:S05]  /*5040*/  BRA.U UP1, `(.L_x_74) ;  /* 0x0000000101107547 */ /* 0x000fea000b800000 */
[----:B------:R-:W-:Y:S04]  /*5050*/  MOV R2, UR21 ;  /* 0x0000001500027c02 */ /* 0x000fe80008000f00 */
[----:B------:R-:W-:Y:S04]  /*5060*/  SHF.L.U32 R2, R2, 0x1f, RZ ;  /* 0x0000001f02027819 */ /* 0x000fe800000006ff */
[----:B------:R-:W2:Y:S02]  /*5070*/  SYNCS.PHASECHK.TRANS64.TRYWAIT P0, [UR13+0x78], R2 ;  /* 0x00007802ff0075a7 */ /* 0x000ea4000800110d */
[----:B--2---:R-:W-:Y:S05]  /*5080*/  @!P0 BRA `(.L_x_75) ;  /* 0x0000003800dc8947 */ /* 0x004fea0003800000 */
.L_x_74:
[----:B------:R-:W-:Y:S01]  /*5090*/  R2UR UR10, R14 ;  /* 0x000000000e0a72ca */ /* 0x000fe200000e0000 */
[----:B------:R-:W-:Y:S01]  /*50a0*/  USHF.L.U32 UR11, UR20, 0x7, URZ ;  /* 0x00000007140b7899 */ /* 0x000fe200080006ff */
[----:B------:R-:W-:Y:S04]  /*50b0*/  ISETP.NE.U32.AND P2, PT, RZ, UR18, PT ;  /* 0x00000012ff007c0c */ /* 0x000fe8000bf45070 */
[----:B------:R-:W-:Y:S07]  /*50c0*/  ISETP.NE.AND.EX P2, PT, RZ, UR19, PT, P2 ;  /* 0x00000013ff007c0c */ /* 0x000fee000bf45320 */
[----:B------:R-:W-:Y:S01]  /*50d0*/  USHF.L.U32 UR10, UR10, 0x6, URZ ;  /* 0x000000060a0a7899 */ /* 0x000fe200080006ff */
[----:B------:R-:W-:Y:S11]  /*50e0*/  BRA.U !UP4, `(.L_x_76) ;  /* 0x000000010c347547 */ /* 0x000ff6000b800000 */
[----:B------:R-:W-:Y:S01]  /*50f0*/  UPLOP3.LUT UP0, UPT, UPT, UPT, UP3, 0x80, 0x8 ;  /* 0x000000000008789c */ /* 0x000fe20003f0f030 */
[----:B--2---:R-:W-:Y:S02]  /*5100*/  HFMA2 R0, -RZ, RZ, 0, 5.9604644775390625e-08 ;  /* 0x00000001ff007431 */ /* 0x004fe400000001ff */
[----:B------:R-:W-:Y:S03]  /*5110*/  IMAD.MOV.U32 R88, RZ, RZ, 0x1 ;  /* 0x00000001ff587424 */ /* 0x000fe600078e00ff */
[----:B------:R-:W-:Y:S05]  /*5120*/  PLOP3.LUT P0, PT, PT, PT, UP0, 0x80, 0x8 ;  /* 0x000000000008781c */ /* 0x000fea0003f0f008 */
[----:B------:R-:W2:Y:S01]  /*5130*/  @UP0 LDCU.64 UR4, c[0x0][0xc88] ;  /* 0x00019100ff0407ac */ /* 0x000ea20008000a00 */
[----:B------:R-:W-:Y:S07]  /*5140*/  @UP0 UIMAD UR6, UR52, UR18, URZ ;  /* 0x00000012340602a4 */ /* 0x000fee000f8e02ff */
[----:B------:R-:W-:Y:S01]  /*5150*/  @!P0 PRMT R88, R0, 0x7610, R88 ;  /* 0x0000761000588816 */ /* 0x000fe20000000058 */
[----:B--2---:R-:W-:Y:S06]  /*5160*/  @UP0 UIMAD.WIDE UR4, UR6, 0x4, UR4 ;  /* 0x00000004060408a5 */ /* 0x004fec000f8e0204 */
[----:B------:R-:W-:Y:S01]  /*5170*/  IMAD.U32 R8, RZ, RZ, UR4 ;  /* 0x00000004ff087e24 */ /* 0x000fe2000f8e00ff */
[----:B------:R-:W-:Y:S04]  /*5180*/  MOV R9, UR5 ;  /* 0x0000000500097c02 */ /* 0x000fe80008000f00 */
[----:B------:R-:W2:Y:S01]  /*5190*/  @!UP0 LDCU UR4, c[0x0][0xc80] ;  /* 0x00019000ff0487ac */ /* 0x000ea20008000800 */
[----:B-----5:R3:W5:Y:S02]  /*51a0*/  @P0 LDG.E R49, desc[UR58][R8.64] ;  /* 0x0000003a08310981 */ /* 0x020764000c1e1900 */
[----:B--23--:R-:W-:Y:S07]  /*51b0*/  @!P0 IMAD.U32 R49, RZ, RZ, UR4 ;  /* 0x00000004ff318e24 */ /* 0x00cfee000f8e00ff */
.L_x_76:
[----:B-----5:R-:W-:Y:S01]  /*51c0*/  @!P2 FSETP.EQ.AND P0, PT, R49, RZ, PT ;  /* 0x000000ff3100a20b */ /* 0x020fe20003f02000 */
[----:B------:R-:W-:Y:S01]  /*51d0*/  @!UPT UIADD3 URZ, UPT, UPT, URZ, URZ, URZ ;  /* 0x000000fffffff290 */ /* 0x000fe2000fffe0ff */
[----:B------:R-:W-:Y:S11]  /*51e0*/  @!P2 BRA `(.L_x_77) ;  /* 0x000000000014a947 */ /* 0x000ff60003800000 */
[----:B------:R-:W-:Y:S02]  /*51f0*/  LOP3.LUT P2, RZ, R88, 0xff, RZ, 0xc0, !PT ;  /* 0x000000ff58ff7812 */ /* 0x000fe4000784c0ff */
[----:B------:R-:W-:Y:S04]  /*5200*/  PLOP3.LUT P0, PT, PT, PT, UP0, 0x80, 0x8 ;  /* 0x000000000008781c */ /* 0x000fe80003f0f008 */
[----:B------:R-:W-:Y:S07]  /*5210*/  PLOP3.LUT P0, PT, P0, PT, PT, 0x8, 0x80 ;  /* 0x000000000080781c */ /* 0x000fee000070e170 */
[----:B------:R-:W-:Y:S11]  /*5220*/  @P2 FSETP.EQ.AND P0, PT, R49, RZ, PT ;  /* 0x000000ff3100220b */ /* 0x000ff60003f02000 */
[----:B------:R-:W-:Y:S02]  /*5230*/  @!UPT UIADD3 URZ, UPT, UPT, URZ, URZ, URZ ;  /* 0x000000fffffff290 */ /* 0x000fe4000fffe0ff */
.L_x_77:
[----:B------:R-:W-:Y:S01]  /*5240*/  ULEA UR4, UR8, UR13, 0x3 ;  /* 0x0000000d08047291 */ /* 0x000fe2000f8e18ff */
[----:B------:R-:W-:Y:S02]  /*5250*/  SHF.L.U32 R9, R30, 0x1f, RZ ;  /* 0x0000001f1e097819 */ /* 0x000fe400000006ff */
[----:B------:R-:W-:Y:S04]  /*5260*/  ELECT P4, URZ, PT ;  /* 0x0000000000ff782f */ /* 0x000fe80003880000 */
[----:B------:R-:W-:Y:S02]  /*5270*/  PLOP3.LUT P4, PT, P0, P4, PT, 0xf2, 0x2f ;  /* 0x00000000002f781c */ /* 0x000fe40000789e72 */
[----:B------:R-:W3:Y:S11]  /*5280*/  SYNCS.PHASECHK.TRANS64.TRYWAIT P2, [UR4+0x58], R9 ;  /* 0x00005809ff0075a7 */ /* 0x000ef60008041104 */
[----:B-1----:R-:W-:Y:S05]  /*5290*/  @!P4 IADD3 R8, P0, PT, R28, 0x980, RZ ;  /* 0x000009801c08c810 */ /* 0x002fea0007f1e0ff */
[----:B--2---:R-:W-:Y:S01]  /*52a0*/  @!P4 IMAD.X R2, RZ, RZ, R29, P0 ;  /* 0x000000ffff02c224 */ /* 0x004fe200000e061d */
[----:B---3--:R-:W-:Y:S07]  /*52b0*/  @!P2 BRA `(.L_x_78) ;  /* 0x000000380068a947 */ /* 0x008fee0003800000 */
.L_x_145:
[----:B------:R-:W2:Y:S01]  /*52c0*/  LDC.64 R12, c[0x0][0xf18] ;  /* 0x0003c600ff0c7b82 */ /* 0x000ea20000000a00 */
[----:B------:R-:W-:Y:S01]  /*52d0*/  @!P4 R2UR UR6, R2 ;  /* 0x000000000206c2ca */ /* 0x000fe200000e0000 */
[----:B------:R-:W-:Y:S01]  /*52e0*/  VOTEU.ALL UP2, P4 ;  /* 0x0000000000ff7886 */ /* 0x000fe20002040000 */
[----:B------:R-:W-:Y:S01]  /*52f0*/  @!P4 R2UR UR7, R8 ;  /* 0x000000000807c2ca */ /* 0x000fe200000e0000 */
[----:B------:R-:W-:Y:S01]  /*5300*/  UIADD3 UR5, UPT, UPT, UR8, 0x1, URZ ;  /* 0x0000000108057890 */ /* 0x000fe2000fffe0ff */
[----:B-1----:R-:W-:Y:S03]  /*5310*/  @!P4 IMAD.MOV.U32 R0, RZ, RZ, 0x2000 ;  /* 0x00002000ff00c424 */ /* 0x002fe600078e00ff */
[----:B------:R-:W1:Y:S01]  /*5320*/  @!P1 LDC R2, c[0x0][0xf0c] ;  /* 0x0003c300ff029b82 */ /* 0x000e620000000800 */
[----:B------:R-:W-:Y:S01]  /*5330*/  @!UP2 ULEA UR8, UR8, UR13, 0xd ;  /* 0x0000000d0808a291 */ /* 0x000fe2000f8e68ff */
[----:B------:R-:W-:Y:S01]  /*5340*/  @P3 SHF.R.U32.HI R25, RZ, 0x10, R21 ;  /* 0x00000010ff193819 */ /* 0x000fe20000011615 */
[----:B------:R-:W-:Y:S01]  /*5350*/  UIADD3 UR9, UPT, UPT, UR4, 0x40, URZ ;  /* 0x0000004004097890 */ /* 0x000fe2000fffe0ff */
[----:B------:R-:W-:Y:S01]  /*5360*/  VIADD R27, R27, 0x1 ;  /* 0x000000011b1b7836 */ /* 0x000fe20000000000 */
[----:B------:R-:W-:Y:S01]  /*5370*/  @!UP2 UIADD3 UR8, UPT, UPT, UR8, 0x200, URZ ;  /* 0x000002000808a890 */ /* 0x000fe2000fffe0ff */
[----:B------:R-:W-:Y:S01]  /*5380*/  VOTEU.ALL UP1, P4 ;  /* 0x0000000000ff7886 */ /* 0x000fe20002020000 */
[----:B------:R-:W-:Y:S01]  /*5390*/  IMAD.U32 R9, RZ, RZ, UR6 ;  /* 0x00000006ff097e24 */ /* 0x000fe2000f8e00ff */
[----:B------:R-:W-:Y:S01]  /*53a0*/  UMOV UR22, 0x0 ;  /* 0x0000000000167882 */ /* 0x000fe20000000000 */
[----:B------:R-:W-:Y:S01]  /*53b0*/  IMAD.U32 R8, RZ, RZ, UR7 ;  /* 0x00000007ff087e24 */ /* 0x000fe2000f8e00ff */
[----:B------:R-:W-:Y:S01]  /*53c0*/  UMOV UR23, 0x10000000 ;  /* 0x1000000000177882 */ /* 0x000fe20000000000 */
[----:B------:R-:W-:Y:S01]  /*53d0*/  UMOV UR12, UR52 ;  /* 0x00000034000c7c82 */ /* 0x000fe20008000000 */
[----:B------:R-:W-:Y:S01]  /*53e0*/  @!P4 R2UR UR17, R9 ;  /* 0x000000000911c2ca */ /* 0x000fe200000e0000 */
[----:B------:R-:W-:Y:S01]  /*53f0*/  UISETP.NE.AND UP5, UPT, UR5, 0x3, UPT ;  /* 0x000000030500788c */ /* 0x000fe2000bfa5270 */
[----:B------:R-:W-:Y:S01]  /*5400*/  @!P4 R2UR UR16, R8 ;  /* 0x000000000810c2ca */ /* 0x000fe200000e0000 */
[----:B------:R-:W-:Y:S01]  /*5410*/  UPRMT UR14, UR53, 0x654, UR9 ;  /* 0x00000654350e7896 */ /* 0x000fe20008000009 */
[----:B------:R-:W3:Y:S01]  /*5420*/  LDC.64 R8, c[0x0][0xf10] ;  /* 0x0003c400ff087b82 */ /* 0x000ee20000000a00 */
[----:B------:R-:W-:Y:S02]  /*5430*/  USEL UR7, UR5, URZ, UP5 ;  /* 0x000000ff05077287 */ /* 0x000fe4000a800000 */
[----:B------:R-:W-:Y:S02]  /*5440*/  USEL UR5, URZ, 0x1, UP5 ;  /* 0x00000001ff057887 */ /* 0x000fe4000a800000 */
[----:B------:R-:W-:Y:S04]  /*5450*/  ULEA UR6, UR7, UR13, 0x3 ;  /* 0x0000000d07067291 */ /* 0x000fe8000f8e18ff */
[----:B------:R-:W-:Y:S02]  /*5460*/  LOP3.LUT R30, R30, UR5, RZ, 0x3c, !PT ;  /* 0x000000051e1e7c12 */ /* 0x000fe4000f8e3cff */
[----:B------:R1:W-:Y:S01]  /*5470*/  @!UP1 UTMALDG.3D [UR8], [UR16], desc[UR22] ;  /* 0x00001608100095b4 */ /* 0x0003e20008011000 */
[----:B------:R5:W-:Y:S01]  /*5480*/  @!P4 SYNCS.ARRIVE.TRANS64.RED.A0TR RZ, [UR4+0x40], R0 ;  /* 0x00004000ffffc9a7 */ /* 0x000be20008300404 */
[----:B------:R-:W-:Y:S01]  /*5490*/  SHF.L.U32 R14, R30, 0x1f, RZ ;  /* 0x0000001f1e0e7819 */ /* 0x000fe200000006ff */
[C---:B---3--:R-:W-:Y:S01]  /*54a0*/  @!P1 IMAD.HI.U32 R8, R11.reuse, R8, RZ ;  /* 0x000000080b089227 */ /* 0x048fe200078e00ff */
[----:B--2---:R-:W-:Y:S02]  /*54b0*/  @!P1 ISETP.NE.AND P0, PT, R12, 0x1, PT ;  /* 0x000000010c00980c */ /* 0x004fe40003f05270 */
[----:B-1----:R-:W-:Y:S01]  /*54c0*/  @!P1 ISETP.NE.AND P2, PT, R2, 0x1, PT ;  /* 0x000000010200980c */ /* 0x002fe20003f45270 */
[----:B------:R-:W-:Y:S01]  /*54d0*/  SYNCS.ARRIVE.TRANS64.RED.A1T0 RZ, [UR14], RZ ;  /* 0x000000ffffff79a7 */ /* 0x000fe2000810040e */
[C---:B------:R-:W-:Y:S01]  /*54e0*/  @!P1 IMAD.HI.U32 R13, R10.reuse, R13, RZ ;  /* 0x0000000d0a0d9227 */ /* 0x040fe200078e00ff */
[----:B------:R-:W-:Y:S04]  /*54f0*/  @!P1 SHF.R.U32.HI R8, RZ, R9, R8 ;  /* 0x00000009ff089219 */ /* 0x000fe80000011608 */
[----:B------:R-:W-:Y:S01]  /*5500*/  @!P1 SEL R8, R11, R8, !P2 ;  /* 0x000000080b089207 */ /* 0x000fe20005000000 */
[----:B------:R-:W1:Y:S01]  /*5510*/  SYNCS.PHASECHK.TRANS64.TRYWAIT P5, [UR6+0x58], R14 ;  /* 0x0000580eff0075a7 */ /* 0x000e6200080a1106 */
[----:B-----5:R-:W2:Y:S02]  /*5520*/  @!P1 LDC R0, c[0x0][0xf20] ;  /* 0x0003c800ff009b82 */ /* 0x020ea40000000800 */
[----:B--2---:R-:W-:Y:S04]  /*5530*/  @!P1 SHF.R.U32.HI R0, RZ, R0, R13 ;  /* 0x00000000ff009219 */ /* 0x004fe8000001160d */
[----:B------:R-:W-:Y:S05]  /*5540*/  @!P1 SEL R9, R10, R0, !P0 ;  /* 0x000000000a099207 */ /* 0x000fea0004000000 */
[----:B------:R-:W-:Y:S02]  /*5550*/  @!P1 IMAD.IADD R0, R9, 0x1, -R8 ;  /* 0x0000000109009824 */ /* 0x000fe400078e0a08 */
[----:B------:R-:W-:Y:S02]  /*5560*/  @!P1 IMAD.IADD R8, R8, 0x1, -R9 ;  /* 0x0000000108089824 */ /* 0x000fe400078e0a09 */
[----:B------:R-:W-:Y:S02]  /*5570*/  @!P1 IMAD R11, R0, R2, R11 ;  /* 0x00000002000b9224 */ /* 0x000fe400078e020b */
[----:B------:R-:W-:Y:S01]  /*5580*/  @!P1 IMAD R10, R8, R12, R10 ;  /* 0x0000000c080a9224 */ /* 0x000fe200078e020a */
[----:B-1----:R-:W-:Y:S06]  /*5590*/  @!P5 BRA `(.L_x_79) ;  /* 0x0000003400c8d947 */ /* 0x002fec0003800000 */
.L_x_147:
[----:B------:R-:W-:Y:S01]  /*55a0*/  UIADD3 UR9, UPT, UPT, UR6, 0x40, URZ ;  /* 0x0000004006097890 */ /* 0x000fe2000fffe0ff */
[----:B------:R-:W-:Y:S01]  /*55b0*/  @!P4 IADD3 R2, P0, PT, R28, 0x980, RZ ;  /* 0x000009801c02c810 */ /* 0x000fe20007f1e0ff */
[----:B------:R-:W-:Y:S01]  /*55c0*/  VOTEU.ALL UP1, P4 ;  /* 0x0000000000ff7886 */ /* 0x000fe20002020000 */
[----:B------:R-:W-:Y:S01]  /*55d0*/  UMOV UR16, 0x0 ;  /* 0x0000000000107882 */ /* 0x000fe20000000000 */
[----:B------:R-:W-:Y:S01]  /*55e0*/  UMOV UR17, 0x10000000 ;  /* 0x1000000000117882 */ /* 0x000fe20000000000 */
[----:B------:R-:W-:Y:S01]  /*55f0*/  @!P4 R2UR UR5, R2 ;  /* 0x000000000205c2ca */ /* 0x000fe200000e0000 */
[----:B-1----:R-:W-:Y:S01]  /*5600*/  @!P4 IMAD.X R0, RZ, RZ, R29, P0 ;  /* 0x000000ffff00c224 */ /* 0x002fe200000e061d */
[----:B------:R-:W-:Y:S01]  /*5610*/  @!UP1 ULEA UR8, UR7, UR13, 0xd ;  /* 0x0000000d07089291 */ /* 0x000fe2000f8e68ff */
[----:B------:R-:W-:Y:S01]  /*5620*/  ISETP.NE.AND P0, PT, R27, 0x2, PT ;  /* 0x000000021b00780c */ /* 0x000fe20003f05270 */
[----:B------:R-:W-:Y:S01]  /*5630*/  @!UP1 UIADD3 UR10, UPT, UPT, UR10, 0x20, URZ ;  /* 0x000000200a0a9890 */ /* 0x000fe2000fffe0ff */
[----:B------:R-:W-:Y:S01]  /*5640*/  IMAD.IADD R14, R10, 0x1, R86 ;  /* 0x000000010a0e7824 */ /* 0x000fe200078e0256 */
[----:B------:R-:W-:Y:S01]  /*5650*/  @!P4 R2UR UR4, R0 ;  /* 0x000000000004c2ca */ /* 0x000fe200000e0000 */
[----:B------:R-:W-:Y:S01]  /*5660*/  @!UP1 UIADD3 UR8, UPT, UPT, UR8, 0x200, URZ ;  /* 0x0000020008089890 */ /* 0x000fe2000fffe0ff */
[----:B------:R-:W-:Y:S01]  /*5670*/  IMAD.IADD R0, R11, 0x1, R87 ;  /* 0x000000010b007824 */ /* 0x000fe200078e0257 */
[----:B------:R-:W-:Y:S01]  /*5680*/  VOTEU.ALL UP1, P4 ;  /* 0x0000000000ff7886 */ /* 0x000fe20002020000 */
[----:B------:R-:W-:Y:S01]  /*5690*/  UMOV UR12, UR52 ;  /* 0x00000034000c7c82 */ /* 0x000fe20008000000 */
[----:B------:R-:W-:Y:S02]  /*56a0*/  @P3 R2UR UR52, R25 ;  /* 0x00000000193432ca */ /* 0x000fe400000e0000 */
[----:B------:R-:W-:Y:S01]  /*56b0*/  IMAD.U32 R8, RZ, RZ, UR5 ;  /* 0x00000005ff087e24 */ /* 0x000fe2000f8e00ff */
[----:B------:R-:W-:Y:S02]  /*56c0*/  R2UR UR20, R0 ;  /* 0x00000000001472ca */ /* 0x000fe400000e0000 */
[----:B------:R-:W-:Y:S02]  /*56d0*/  SEL R0, RZ, 0x1, P0 ;  /* 0x00000001ff007807 */ /* 0x000fe40000000000 */
[----:B------:R-:W-:Y:S01]  /*56e0*/  @!P4 R2UR UR14, R8 ;  /* 0x00000000080ec2ca */ /* 0x000fe200000e0000 */
[----:B------:R-:W-:Y:S01]  /*56f0*/  IMAD.U32 R9, RZ, RZ, UR4 ;  /* 0x00000004ff097e24 */ /* 0x000fe2000f8e00ff */
[----:B------:R-:W-:Y:S01]  /*5700*/  UPRMT UR4, UR53, 0x654, UR9 ;  /* 0x0000065435047896 */ /* 0x000fe20008000009 */
[----:B------:R-:W-:Y:S02]  /*5710*/  LOP3.LUT R26, R26, R0, RZ, 0x3c, !PT ;  /* 0x000000001a1a7212 */ /* 0x000fe400078e3cff */
[----:B------:R-:W-:Y:S02]  /*5720*/  SEL R27, R27, RZ, P0 ;  /* 0x000000ff1b1b7207 */ /* 0x000fe40000000000 */
[----:B------:R-:W-:Y:S11]  /*5730*/  @!P4 R2UR UR15, R9 ;  /* 0x00000000090fc2ca */ /* 0x000ff600000e0000 */
[----:B------:R-:W-:Y:S02]  /*5740*/  @!UPT UIADD3 URZ, UPT, UPT, URZ, URZ, URZ ;  /* 0x000000fffffff290 */ /* 0x000fe4000fffe0ff */
[----:B------:R1:W-:Y:S01]  /*5750*/  @!UP1 UTMALDG.3D [UR8], [UR14], desc[UR16] ;  /* 0x000010080e0095b4 */ /* 0x0003e20008011000 */
[----:B------:R2:W-:Y:S01]  /*5760*/  @!P4 SYNCS.ARRIVE.TRANS64.RED.A0TR RZ, [UR6+0x40], R24 ;  /* 0x00004018ffffc9a7 */ /* 0x0005e20008300406 */
[----:B------:R-:W-:Y:S01]  /*5770*/  SYNCS.ARRIVE.TRANS64.RED.A1T0 RZ, [UR4], RZ ;  /* 0x000000ffffff79a7 */ /* 0x000fe20008100404 */
[----:B------:R-:W-:Y:S04]  /*5780*/  UIADD3 UR4, UPT, UPT, UR7, 0x1, URZ ;  /* 0x0000000107047890 */ /* 0x000fe8000fffe0ff */
[----:B------:R-:W-:Y:S04]  /*5790*/  UISETP.NE.AND UP1, UPT, UR4, 0x3, UPT ;  /* 0x000000030400788c */ /* 0x000fe8000bf25270 */
[----:B------:R-:W-:Y:S06]  /*57a0*/  USEL UR5, URZ, 0x1, UP1 ;  /* 0x00000001ff057887 */ /* 0x000fec0008800000 */
[----:B------:R-:W-:Y:S01]  /*57b0*/  LOP3.LUT R30, R30, UR5, RZ, 0x3c, !PT ;  /* 0x000000051e1e7c12 */ /* 0x000fe2000f8e3cff */
[----:B-1----:R-:W-:Y:S02]  /*57c0*/  USEL UR8, UR4, URZ, UP1 ;  /* 0x000000ff04087287 */ /* 0x002fe40008800000 */
[----:B------:R-:W-:Y:S01]  /*57d0*/  UPLOP3.LUT UP1, UPT, UPT, UPT, UPT, 0x80, 0x8 ;  /* 0x000000000008789c */ /* 0x000fe20003f2f070 */
[----:B------:R-:W-:Y:S10]  /*57e0*/  @P3 BRA `(.L_x_80) ;  /* 0xfffffff4001c3947 */ /* 0x000ff4000383ffff */
[----:B------:R-:W-:Y:S01]  /*57f0*/  UIADD3 UR13, UPT, UPT, UR13, 0x58, URZ ;  /* 0x000000580d0d7890 */ /* 0x000fe2000fffe0ff */
[----:B------:R-:W-:-:S03]  /*5800*/  SHF.L.U32 R2, R30, 0x1f, RZ ;  /* 0x0000001f1e027819 */ /* 0x000fc600000006ff */
[----:B------:R-:W-:-:S09]  /*5810*/  ULEA UR4, UR8, UR13, 0x3 ;  /* 0x0000000d08047291 */ /* 0x000fd2000f8e18ff */
[----:B------:R-:W1:Y:S02]  /*5820*/  SYNCS.PHASECHK.TRANS64.TRYWAIT P0, [UR4], R2 ;  /* 0x00000002ff0075a7 */ /* 0x000e640008001104 */
[----:B-1----:R-:W-:Y:S05]  /*5830*/  @!P0 BRA `(.L_x_81) ;  /* 0x0000003400388947 */ /* 0x002fea0003800000 */
.L_x_149:
        /* <DEDUP_REMOVED lines=9> */
.L_x_151:
[----:B------:R-:W-:-:S04]  /*58d0*/  UIADD3 UR4, UPT, UPT, UR4, 0x1, URZ ;  /* 0x0000000104047890 */ /* 0x000fc8000fffe0ff */
[----:B------:R-:W-:-:S04]  /*58e0*/  UISETP.NE.AND UP0, UPT, UR4, 0x3, UPT ;  /* 0x000000030400788c */ /* 0x000fc8000bf05270 */
[----:B------:R-:W-:Y:S02]  /*58f0*/  USEL UR5, URZ, 0x1, UP0 ;  /* 0x00000001ff057887 */ /* 0x000fe40008000000 */
[----:B------:R-:W-:-:S04]  /*5900*/  USEL UR4, UR4, URZ, UP0 ;  /* 0x000000ff04047287 */ /* 0x000fc80008000000 */
[----:B------:R-:W-:Y:S01]  /*5910*/  ULEA UR4, UR4, UR13, 0x3 ;  /* 0x0000000d04047291 */ /* 0x000fe2000f8e18ff */
[----:B-1----:R-:W-:-:S04]  /*5920*/  LOP3.LUT R2, R30, UR5, RZ, 0x3c, !PT ;  /* 0x000000051e027c12 */ /* 0x002fc8000f8e3cff */
[----:B------:R-:W-:Y:S01]  /*5930*/  SHF.L.U32 R2, R2, 0x1f, RZ ;  /* 0x0000001f02027819 */ /* 0x000fe200000006ff */
[----:B------:R-:W-:-:S07]  /*5940*/  IMAD.U32 R0, RZ, RZ, UR4 ;  /* 0x00000004ff007e24 */ /* 0x000fce000f8e00ff */
.L_x_83:
[----:B-1----:R1:W3:Y:S02]  /*5950*/  SYNCS.PHASECHK.TRANS64.TRYWAIT P0, [R0+URZ], R2 ;  /* 0x00000002000075a7 */ /* 0x0022e400080011ff */
[----:B---3--:R-:W-:Y:S05]  /*5960*/  @!P0 NANOSLEEP.SYNCS 0x989680 ;  /* 0x009896800000895d */ /* 0x008fea0003900000 */
[----:B------:R-:W3:Y:S02]  /*5970*/  @!P0 SYNCS.PHASECHK.TRANS64 P0, [R0+URZ], R2 ;  /* 0x00000002000085a7 */ /* 0x000ee400080010ff */
[----:B---3--:R-:W-:Y:S05]  /*5980*/  @P0 EXIT ;  /* 0x000000000000094d */ /* 0x008fea0003800000 */
[----:B------:R-:W-:Y:S05]  /*5990*/  BRA `(.L_x_83) ;  /* 0xfffffffc00ec7947 */ /* 0x000fea000383ffff */
.L_x_71:
[----:B------:R-:W-:-:S06]  /*59a0*/  UISETP.GE.AND UP1, UPT, UR14, 0x4, UPT ;  /* 0x000000040e00788c */ /* 0x000fcc000bf26270 */
[----:B------:R-:W-:-:S13]  /*59b0*/  PLOP3.LUT P0, PT, PT, PT, UP1, 0x80, 0x8 ;  /* 0x000000000008781c */ /* 0x000fda0003f0f018 */
[----:B------:R-:W-:Y:S05]  /*59c0*/  @!P0 EXIT ;  /* 0x000000000000894d */ /* 0x000fea0003800000 */
[----:B------:R-:W-:Y:S01]  /*59d0*/  BAR.SYNC.DEFER_BLOCKING 0x6, 0xa0 ;  /* 0x0182800000007b1d */ /* 0x000fe20000010000 */
[C---:B------:R-:W-:Y:S01]  /*59e0*/  IMAD.SHL.U32 R2, R93.reuse, 0x20, RZ ;  /* 0x000000205d027824 */ /* 0x040fe200078e00ff */
[C---:B------:R-:W-:Y:S01]  /*59f0*/  LOP3.LUT R94, R93.reuse, 0x2, RZ, 0xc0, !PT ;  /* 0x000000025d5e7812 */ /* 0x040fe200078ec0ff */
[C---:B------:R-:W-:Y:S01]  /*5a00*/  IMAD.SHL.U32 R99, R93.reuse, 0x4, RZ ;  /* 0x000000045d637824 */ /* 0x040fe200078e00ff */
[C---:B------:R-:W-:Y:S01]  /*5a10*/  LOP3.LUT R100, R93.reuse, 0x60, RZ, 0xc0, !PT ;  /* 0x000000605d647812 */ /* 0x040fe200078ec0ff */
[C---:B------:R-:W-:Y:S01]  /*5a20*/  IMAD.U32 R46, R93.reuse, 0x10000, RZ ;  /* 0x000100005d2e7824 */ /* 0x040fe200078e00ff */
[----:B------:R-:W-:Y:S02]  /*5a30*/  UMOV UR37, 0x400 ;  /* 0x0000040000257882 */ /* 0x000fe40000000000 */
[----:B------:R-:W1:Y:S01]  /*5a40*/  LDC R91, c[0x0][0x370] ;  /* 0x0000dc00ff5b7b82 */ /* 0x000e620000000800 */
[----:B------:R-:W-:Y:S01]  /*5a50*/  ULEA UR37, UR53, UR37, 0x18 ;  /* 0x0000002535257291 */ /* 0x000fe2000f8ec0ff */
[----:B------:R-:W-:Y:S01]  /*5a60*/  LOP3.LUT R3, R2, 0xc0, RZ, 0xc0, !PT ;  /* 0x000000c002037812 */ /* 0x000fe200078ec0ff */
[----:B------:R-:W-:Y:S01]  /*5a70*/  IMAD.MOV.U32 R45, RZ, RZ, RZ ;  /* 0x000000ffff2d7224 */ /* 0x000fe200078e00ff */
[----:B------:R-:W-:Y:S01]  /*5a80*/  LOP3.LUT R93, R93, 0x4, RZ, 0xc0, !PT ;  /* 0x000000045d5d7812 */ /* 0x000fe200078ec0ff */
[----:B------:R-:W-:Y:S01]  /*5a90*/  UIADD3 UR43, UPT, UPT, UR37, 0x200, URZ ;  /* 0x00000200252b7890 */ /* 0x000fe2000fffe0ff */
[----:B------:R-:W-:-:S02]  /*5aa0*/  LOP3.LUT R99, R3, 0x18, R99, 0xf8, !PT ;  /* 0x0000001803637812 */ /* 0x000fc400078ef863 */
[----:B------:R-:W-:Y:S01]  /*5ab0*/  CS2R R96, SRZ ;  /* 0x0000000000607805 */ /* 0x000fe2000001ff00 */
[----:B------:R-:W2:Y:S01]  /*5ac0*/  LDC R42, c[0x0][0xf0c] ;  /* 0x0003c300ff2a7b82 */ /* 0x000ea20000000800 */
[----:B------:R-:W-:Y:S01]  /*5ad0*/  LOP3.LUT R46, R46, 0x600000, RZ, 0xc0, !PT ;  /* 0x006000002e2e7812 */ /* 0x000fe200078ec0ff */
[----:B------:R-:W-:Y:S01]  /*5ae0*/  IMAD.MOV.U32 R103, RZ, RZ, RZ ;  /* 0x000000ffff677224 */ /* 0x000fe200078e00ff */
[----:B------:R-:W-:Y:S01]  /*5af0*/  IADD3 R98, PT, PT, -R93, 0x2, RZ ;  /* 0x000000025d627810 */ /* 0x000fe20007ffe1ff */
[----:B------:R-:W-:Y:S01]  /*5b00*/  IMAD.MOV R94, RZ, RZ, -R94 ;  /* 0x000000ffff5e7224 */ /* 0x000fe200078e0a5e */
[----:B------:R-:W-:Y:S01]  /*5b10*/  LOP3.LUT R99, R99, 0xf20, R2, 0xf8, !PT ;  /* 0x00000f2063637812 */ /* 0x000fe200078ef802 */
[----:B------:R-:W-:Y:S01]  /*5b20*/  IMAD.MOV R93, RZ, RZ, -R93 ;  /* 0x000000ffff5d7224 */ /* 0x000fe200078e0a5d */
[----:B------:R-:W4:Y:S01]  /*5b30*/  LDCU.64 UR56, c[0x0][0x348] ;  /* 0x00006900ff3877ac */ /* 0x000f220008000a00 */
[----:B------:R-:W1:Y:S01]  /*5b40*/  LDC R89, c[0x0][0xf20] ;  /* 0x0003c800ff597b82 */ /* 0x000e620000000800 */
[----:B------:R-:W3:Y:S01]  /*5b50*/  LDS R0, [UR37+0x110] ;  /* 0x00011025ff007984 */ /* 0x000ee20008000800 */
[----:B------:R-:W-:Y:S01]  /*5b60*/  IMAD.SHL.U32 R98, R98, 0x10, RZ ;  /* 0x0000001062627824 */ /* 0x000fe200078e00ff */
[----:B------:R-:W-:Y:S01]  /*5b70*/  LEA R99, R99, UR43, 0x1 ;  /* 0x0000002b63637c11 */ /* 0x000fe2000f8e08ff */
[----:B------:R-:W-:Y:S01]  /*5b80*/  UMOV UR42, 0x1 ;  /* 0x00000001002a7882 */ /* 0x000fe20000000000 */
[----:B------:R-:W-:Y:S01]  /*5b90*/  UMOV UR36, URZ ;  /* 0x000000ff00247c82 */ /* 0x000fe20008000000 */
[----:B------:R-:W1:Y:S02]  /*5ba0*/  LDCU.64 UR48, c[0x0][0xc88] ;  /* 0x00019100ff3077ac */ /* 0x000e640008000a00 */
[----:B------:R-:W1:Y:S01]  /*5bb0*/  LDC R41, c[0x0][0xf30] ;  /* 0x0003cc00ff297b82 */ /* 0x000e620000000800 */
[----:B------:R-:W1:Y:S01]  /*5bc0*/  LDCU.64 UR50, c[0x0][0xc90] ;  /* 0x00019200ff3277ac */ /* 0x000e620008000a00 */
[----:B------:R-:W-:Y:S01]  /*5bd0*/  UMOV UR41, URZ ;  /* 0x000000ff00297c82 */ /* 0x000fe20008000000 */
[----:B------:R-:W-:-:S05]  /*5be0*/  UMOV UR40, URZ ;  /* 0x000000ff00287c82 */ /* 0x000fca0008000000 */
[----:B------:R-:W1:Y:S08]  /*5bf0*/  LDC.64 R84, c[0x0][0xf10] ;  /* 0x0003c400ff547b82 */ /* 0x000e700000000a00 */
[----:B------:R-:W1:Y:S08]  /*5c00*/  LDC.64 R38, c[0x0][0xf18] ;  /* 0x0003c600ff267b82 */ /* 0x000e700000000a00 */
[----:B------:R-:W1:Y:S08]  /*5c10*/  LDC.64 R36, c[0x0][0xf28] ;  /* 0x0003ca00ff247b82 */ /* 0x000e700000000a00 */
[----:B------:R-:W1:Y:S01]  /*5c20*/  LDC.64 R82, c[0x0][0xcb0] ;  /* 0x00032c00ff527b82 */ /* 0x000e620000000a00 */
[----:B---3--:R-:W-:-:S07]  /*5c30*/  IMAD.IADD R46, R0, 0x1, R46 ;  /* 0x00000001002e7824 */ /* 0x008fce00078e022e */
[----:B------:R-:W3:Y:S08]  /*5c40*/  LDC.64 R80, c[0x0][0xca8] ;  /* 0x00032a00ff507b82 */ /* 0x000ef00000000a00 */
[----:B--2-4-:R-:W1:Y:S02]  /*5c50*/  LDC R90, c[0x0][0x374] ;  /* 0x0000dd00ff5a7b82 */ /* 0x014e640000000800 */
.L_x_114:
[C---:B------:R-:W-:Y:S02]  /*5c60*/  LEA R0, R103.reuse, UR37, 0x3 ;  /* 0x0000002567007c11 */ /* 0x040fe4000f8e18ff */
[----:B------:R-:W-:Y:S02]  /*5c70*/  SHF.L.U32 R2, R96, 0x1f, RZ ;  /* 0x0000001f60027819 */ /* 0x000fe400000006ff */
[----:B------:R-:W-:Y:S02]  /*5c80*/  LEA R16, R103, UR37, 0x4 ;  /* 0x0000002567107c11 */ /* 0x000fe4000f8e20ff */
[----:B------:R-:W2:Y:S02]  /*5c90*/  SYNCS.PHASECHK.TRANS64.TRYWAIT P0, [R0+URZ+0x80], R2 ;  /* 0x00008002000075a7 */ /* 0x000ea400080011ff */
[----:B--2---:R-:W-:Y:S05]  /*5ca0*/  @!P0 BRA `(.L_x_84) ;  /* 0x00000030004c8947 */ /* 0x004fea0003800000 */
.L_x_152:
[----:B------:R-:W4:Y:S01]  /*5cb0*/  LDC.64 R10, c[0x0][0xf10] ;  /* 0x0003c400ff0a7b82 */ /* 0x000f220000000a00 */
[----:B------:R-:W3:Y:S01]  /*5cc0*/  LDS.128 R16, [R16+0xf0] ;  /* 0x0000f00010107984 */ /* 0x000ee20000000c00 */
[----:B-1----:R-:W-:Y:S01]  /*5cd0*/  ISETP.NE.AND P1, PT, R41, 0x1, PT ;  /* 0x000000012900780c */ /* 0x002fe20003f25270 */
[----:B--2---:R-:W-:Y:S01]  /*5ce0*/  VIADD R0, R0, 0x90 ;  /* 0x0000009000007836 */ /* 0x004fe20000000000 */
[----:B------:R-:W-:Y:S04]  /*5cf0*/  ISETP.GE.AND P0, PT, R40, 0x1, PT ;  /* 0x000000012800780c */ /* 0x000fe80003f06270 */
[----:B------:R-:W1:Y:S01]  /*5d00*/  LDC.64 R8, c[0x0][0xf18] ;  /* 0x0003c600ff087b82 */ /* 0x000e620000000a00 */
[----:B------:R-:W-:Y:S01]  /*5d10*/  PRMT R0, RZ, 0x654, R0 ;  /* 0x00000654ff007816 */ /* 0x000fe20000000000 */
[----:B------:R-:W-:Y:S01]  /*5d20*/  @!PT LDS RZ, [RZ] ;  /* 0x00000000fffff984 */ /* 0x000fe20000000800 */
[----:B------:R-:W-:Y:S01]  /*5d30*/  @!PT LDS RZ, [RZ] ;  /* 0x00000000fffff984 */ /* 0x000fe20000000800 */
[----:B------:R-:W-:Y:S01]  /*5d40*/  @!PT LDS RZ, [RZ] ;  /* 0x00000000fffff984 */ /* 0x000fe20000000800 */
[----:B------:R-:W-:Y:S01]  /*5d50*/  @!PT LDS RZ, [RZ] ;  /* 0x00000000fffff984 */ /* 0x000fe20000000800 */
[----:B------:R2:W-:Y:S06]  /*5d60*/  MEMBAR.ALL.CTA ;  /* 0x0000000000007992 */ /* 0x0005ec0000008000 */
[----:B--2---:R-:W2:Y:S01]  /*5d70*/  FENCE.VIEW.ASYNC.S ;  /* 0x00000000000073c6 */ /* 0x004ea20000000000 */
[----:B------:R-:W1:Y:S08]  /*5d80*/  @!P1 LDC R12, c[0x0][0xf20] ;  /* 0x0003c800ff0c9b82 */ /* 0x000e700000000800 */
[----:B------:R-:W1:Y:S01]  /*5d90*/  @!P1 LDC R7, c[0x0][0xf0c] ;  /* 0x0003c300ff079b82 */ /* 0x000e620000000800 */
[----:B--2---:R2:W-:Y:S01]  /*5da0*/  SYNCS.ARRIVE.TRANS64.RED.A1T0 RZ, [R0+URZ], RZ ;  /* 0x000000ff00ff79a7 */ /* 0x0045e200081004ff */
[----:B---3--:R-:W-:Y:S04]  /*5db0*/  LOP3.LUT P4, RZ, R18, 0x1, RZ, 0xc0, !PT ;  /* 0x0000000112ff7812 */ /* 0x008fe8000788c0ff */
[----:B------:R-:W-:Y:S09]  /*5dc0*/  P2R R101, PR, RZ, 0x10 ;  /* 0x00000010ff657803 */ /* 0x000ff20000000000 */
[----:B------:R-:W-:Y:S02]  /*5dd0*/  @P4 MOV R44, R16 ;  /* 0x00000010002c4202 */ /* 0x000fe40000000f00 */
[----:B------:R-:W-:Y:S01]  /*5de0*/  @P4 LOP3.LUT R43, R17, 0xffff, RZ, 0xc0, !PT ;  /* 0x0000ffff112b4812 */ /* 0x000fe200078ec0ff */
[----:B--2-4-:R-:W-:Y:S06]  /*5df0*/  @!P0 BRA `(.L_x_85) ;  /* 0x0000000000a48947 */ /* 0x014fec0003800000 */
[----:B------:R-:W-:Y:S01]  /*5e00*/  IMAD.HI.U32 R0, R90, R39, RZ ;  /* 0x000000275a007227 */ /* 0x000fe200078e00ff */
[----:B------:R-:W-:Y:S02]  /*5e10*/  ISETP.NE.AND P0, PT, R38, 0x1, PT ;  /* 0x000000012600780c */ /* 0x000fe40003f05270 */
[----:B------:R-:W-:Y:S01]  /*5e20*/  ISETP.NE.AND P2, PT, R40, 0x1, PT ;  /* 0x000000012800780c */ /* 0x000fe20003f45270 */
[----:B------:R-:W-:Y:S01]  /*5e30*/  IMAD.HI.U32 R4, R91, R84, RZ ;  /* 0x000000545b047227 */ /* 0x000fe200078e00ff */
[----:B------:R-:W-:Y:S02]  /*5e40*/  SHF.R.U32.HI R0, RZ, R89, R0 ;  /* 0x00000059ff007219 */ /* 0x000fe40000011600 */
[----:B------:R-:W-:Y:S01]  /*5e50*/  ISETP.NE.AND P3, PT, R42, 0x1, PT ;  /* 0x000000012a00780c */ /* 0x000fe20003f65270 */
[----:B------:R-:W-:Y:S01]  /*5e60*/  IMAD.HI.U32 R6, R43, R39, RZ ;  /* 0x000000272b067227 */ /* 0x000fe200078e00ff */
[-C--:B------:R-:W-:Y:S02]  /*5e70*/  SHF.R.U32.HI R4, RZ, R85.reuse, R4 ;  /* 0x00000055ff047219 */ /* 0x080fe40000011604 */
        /* <DEDUP_REMOVED lines=14> */
[C---:B------:R-:W-:Y:S03]  /*5f60*/  IMAD.HI.U32 R0, R3.reuse, R36, RZ ;  /* 0x0000002403007227 */ /* 0x040fe600078e00ff */
[C---:B------:R-:W-:Y:S02]  /*5f70*/  ISETP.GE.OR P0, PT, R2.reuse, R5, P0 ;  /* 0x000000050200720c */ /* 0x040fe40000706670 */
[----:B------:R-:W-:Y:S04]  /*5f80*/  SHF.R.U32.HI R0, RZ, R37, R0 ;  /* 0x00000025ff007219 */ /* 0x000fe80000011600 */
[C---:B------:R-:W-:Y:S05]  /*5f90*/  SEL R6, R3.reuse, R0, !P2 ;  /* 0x0000000003067207 */ /* 0x040fea0005000000 */
        /* <DEDUP_REMOVED lines=14> */
[----:B------:R-:W-:Y:S07]  /*6080*/  IMAD R43, R3, R38, R43 ;  /* 0x00000026032b7224 */ /* 0x000fee00078e022b */
.L_x_85:
[----:B------:R-:W-:Y:S01]  /*6090*/  @!P1 IMAD.HI.U32 R0, R44, R10, RZ ;  /* 0x0000000a2c009227 */ /* 0x000fe200078e00ff */
[----:B-1----:R-:W-:Y:S01]  /*60a0*/  @!P1 ISETP.NE.AND P0, PT, R8, 0x1, PT ;  /* 0x000000010800980c */ /* 0x002fe20003f05270 */
[----:B------:R-:W-:Y:S01]  /*60b0*/  ULOP3.LUT UP0, URZ, UR43, 0x1b0, URZ, 0xc0, !UPT ;  /* 0x000001b02bff7892 */ /* 0x000fe2000f80c0ff */
[----:B------:R-:W-:Y:S01]  /*60c0*/  @!P1 ISETP.NE.AND P2, PT, R7, 0x1, PT ;  /* 0x000000010700980c */ /* 0x000fe20003f45270 */
[----:B------:R-:W-:Y:S01]  /*60d0*/  @!P1 IMAD.HI.U32 R2, R43, R9, RZ ;  /* 0x000000092b029227 */ /* 0x000fe200078e00ff */
[----:B------:R-:W-:Y:S01]  /*60e0*/  @!P1 SHF.R.U32.HI R0, RZ, R11, R0 ;  /* 0x0000000bff009219 */ /* 0x000fe20000011600 */
[----:B------:R-:W-:Y:S01]  /*60f0*/  USHF.L.U32 UR46, UR20, 0x7, URZ ;  /* 0x00000007142e7899 */ /* 0x000fe200080006ff */
[----:B------:R-:W-:Y:S01]  /*6100*/  R2UR UR4, R14 ;  /* 0x000000000e0472ca */ /* 0x000fe200000e0000 */
[----:B------:R-:W-:Y:S01]  /*6110*/  VIADD R103, R103, 0x1 ;  /* 0x0000000167677836 */ /* 0x000fe20000000000 */
[----:B------:R-:W-:Y:S02]  /*6120*/  @!P1 SHF.R.U32.HI R2, RZ, R12, R2 ;  /* 0x0000000cff029219 */ /* 0x000fe40000011602 */
[----:B------:R-:W-:Y:S02]  /*6130*/  @!P1 SEL R3, R44, R0, !P2 ;  /* 0x000000002c039207 */ /* 0x000fe40005000000 */
[----:B------:R-:W-:Y:S02]  /*6140*/  @!P1 SEL R2, R43, R2, !P0 ;  /* 0x000000022b029207 */ /* 0x000fe40004000000 */
[----:B------:R-:W-:Y:S03]  /*6150*/  @P4 SHF.R.U32.HI R95, RZ, 0x10, R17 ;  /* 0x00000010ff5f4819 */ /* 0x000fe60000011611 */
[----:B------:R-:W-:Y:S02]  /*6160*/  @!P1 IMAD.IADD R0, R2, 0x1, -R3 ;  /* 0x0000000102009824 */ /* 0x000fe400078e0a03 */
[----:B------:R-:W-:Y:S01]  /*6170*/  @!P1 IMAD.IADD R2, R3, 0x1, -R2 ;  /* 0x0000000103029824 */ /* 0x000fe200078e0a02 */
[----:B------:R-:W-:Y:S01]  /*6180*/  USHF.L.U32 UR45, UR4, 0x6, URZ ;  /* 0x00000006042d7899 */ /* 0x000fe200080006ff */
[----:B------:R-:W-:Y:S02]  /*6190*/  @!P1 IMAD R44, R0, R7, R44 ;  /* 0x00000007002c9224 */ /* 0x000fe400078e022c */
[----:B------:R-:W-:Y:S01]  /*61a0*/  @!P1 IMAD R43, R2, R8, R43 ;  /* 0x00000008022b9224 */ /* 0x000fe200078e022b */
[----:B------:R-:W-:Y:S08]  /*61b0*/  BRA.U !UP0, `(.L_x_86) ;  /* 0x00000001087c7547 */ /* 0x000ff0000b800000 */
[----:B------:R-:W1:Y:S01]  /*61c0*/  LDCU.64 UR8, c[0x4][0x80] ;  /* 0x01001000ff0877ac */ /* 0x000e620008000a00 */
[----:B------:R-:W-:Y:S01]  /*61d0*/  MOV R2, 0x0 ;  /* 0x0000000000027802 */ /* 0x000fe20000000f00 */
[----:B------:R-:W-:Y:S02]  /*61e0*/  HFMA2 R12, -RZ, RZ, 0, 5.9604644775390625e-08 ;  /* 0x00000001ff0c7431 */ /* 0x000fe400000001ff */
[----:B------:R-:W-:Y:S01]  /*61f0*/  IMAD.MOV.U32 R8, RZ, RZ, 0x70 ;  /* 0x00000070ff087424 */ /* 0x000fe200078e00ff */
[----:B------:R2:W3:Y:S01]  /*6200*/  LDC.64 R14, c[0x4][R2] ;  /* 0x01000000020e7b82 */ /* 0x0004e20000000a00 */
[----:B------:R-:W4:Y:S01]  /*6210*/  LDCU.64 UR6, c[0x4][0x88] ;  /* 0x01001100ff0677ac */ /* 0x000f220008000a00 */
[----:B------:R-:W-:Y:S01]  /*6220*/  IMAD.MOV.U32 R13, RZ, RZ, RZ ;  /* 0x000000ffff0d7224 */ /* 0x000fe200078e00ff */
[----:B------:R-:W2:Y:S01]  /*6230*/  LDCU.64 UR4, c[0x4][0x8] ;  /* 0x01000100ff0477ac */ /* 0x000ea20008000a00 */
[----:B-1----:R-:W-:Y:S01]  /*6240*/  MOV R5, UR9 ;  /* 0x0000000900057c02 */ /* 0x002fe20008000f00 */
[----:B------:R-:W-:Y:S01]  /*6250*/  IMAD.U32 R4, RZ, RZ, UR8 ;  /* 0x00000008ff047e24 */ /* 0x000fe2000f8e00ff */
[----:B----4-:R-:W-:Y:S01]  /*6260*/  MOV R7, UR7 ;  /* 0x0000000700077c02 */ /* 0x010fe20008000f00 */
[----:B------:R-:W-:Y:S01]  /*6270*/  IMAD.U32 R6, RZ, RZ, UR6 ;  /* 0x00000006ff067e24 */ /* 0x000fe2000f8e00ff */
[----:B--2---:R-:W-:Y:S01]  /*6280*/  MOV R11, UR5 ;  /* 0x00000005000b7c02 */ /* 0x004fe20008000f00 */
[----:B------:R-:W-:Y:S02]  /*6290*/  IMAD.U32 R10, RZ, RZ, UR4 ;  /* 0x00000004ff0a7e24 */ /* 0x000fe4000f8e00ff */
[----:B------:R-:W-:Y:S07]  /*62a0*/  LEPC R20, `(.L_x_87) ;  /* 0x000000001014794e */ /* 0x000fee0000000000 */
[----:B---3-5:R-:W-:Y:S05]  /*62b0*/  CALL.ABS.NOINC R14 ;  /* 0x000000000e007343 */ /* 0x028fea0003c00000 */
.L_x_87:
[----:B------:R-:W1:Y:S01]  /*62c0*/  LDCU.64 UR8, c[0x4][0x80] ;  /* 0x01001000ff0877ac */ /* 0x000e620008000a00 */
[----:B------:R-:W2:Y:S01]  /*62d0*/  LDC.64 R2, c[0x4][R2] ;  /* 0x0100000002027b82 */ /* 0x000ea20000000a00 */
[----:B------:R-:W-:Y:S02]  /*62e0*/  HFMA2 R12, -RZ, RZ, 0, 5.9604644775390625e-08 ;  /* 0x00000001ff0c7431 */ /* 0x000fe400000001ff */
[----:B------:R-:W-:Y:S02]  /*62f0*/  IMAD.MOV.U32 R8, RZ, RZ, 0x70 ;  /* 0x00000070ff087424 */ /* 0x000fe400078e00ff */
[----:B------:R-:W-:Y:S01]  /*6300*/  IMAD.MOV.U32 R13, RZ, RZ, RZ ;  /* 0x000000ffff0d7224 */ /* 0x000fe200078e00ff */
[----:B------:R-:W3:Y:S01]  /*6310*/  LDCU.64 UR6, c[0x4][0x88] ;  /* 0x01001100ff0677ac */ /* 0x000ee20008000a00 */
[----:B------:R-:W4:Y:S01]  /*6320*/  LDCU.64 UR4, c[0x4][0x8] ;  /* 0x01000100ff0477ac */ /* 0x000f220008000a00 */
[----:B-1----:R-:W-:Y:S02]  /*6330*/  MOV R4, UR8 ;  /* 0x0000000800047c02 */ /* 0x002fe40008000f00 */
[----:B------:R-:W-:Y:S02]  /*6340*/  MOV R5, UR9 ;  /* 0x0000000900057c02 */ /* 0x000fe40008000f00 */
[----:B---3--:R-:W-:Y:S01]  /*6350*/  MOV R7, UR7 ;  /* 0x0000000700077c02 */ /* 0x008fe20008000f00 */
[----:B------:R-:W-:Y:S01]  /*6360*/  IMAD.U32 R6, RZ, RZ, UR6 ;  /* 0x00000006ff067e24 */ /* 0x000fe2000f8e00ff */
[----:B----4-:R-:W-:Y:S01]  /*6370*/  MOV R11, UR5 ;  /* 0x00000005000b7c02 */ /* 0x010fe20008000f00 */
[----:B------:R-:W-:Y:S02]  /*6380*/  IMAD.U32 R10, RZ, RZ, UR4 ;  /* 0x00000004ff0a7e24 */ /* 0x000fe4000f8e00ff */
[----:B------:R-:W-:Y:S07]  /*6390*/  LEPC R20, `(.L_x_86) ;  /* 0x000000001014794e */ /* 0x000fee0000000000 */
[----:B--2---:R-:W-:Y:S05]  /*63a0*/  CALL.ABS.NOINC R2 ;  /* 0x0000000002007343 */ /* 0x004fea0003c00000 */
.L_x_86:
[----:B------:R-:W-:Y:S01]  /*63b0*/  ISETP.NE.U32.AND P4, PT, R82, RZ, PT ;  /* 0x000000ff5200720c */ /* 0x000fe20003f85070 */
[----:B------:R-:W-:Y:S01]  /*63c0*/  UISETP.NE.AND UP2, UPT, UR54, URZ, UPT ;  /* 0x000000ff3600728c */ /* 0x000fe2000bf45270 */
[----:B------:R-:W-:Y:S01]  /*63d0*/  ISETP.NE.U32.AND P2, PT, RZ, UR48, PT ;  /* 0x00000030ff007c0c */ /* 0x000fe2000bf45070 */
[----:B------:R-:W-:Y:S01]  /*63e0*/  UISETP.NE.U32.AND UP1, UPT, UR50, URZ, UPT ;  /* 0x000000ff3200728c */ /* 0x000fe2000bf25070 */
[----:B------:R-:W-:Y:S01]  /*63f0*/  ISETP.NE.AND.EX P4, PT, R83, RZ, PT, P4 ;  /* 0x000000ff5300720c */ /* 0x000fe20003f85340 */
[----:B------:R-:W-:Y:S01]  /*6400*/  UPLOP3.LUT UP0, UPT, UPT, UPT, UPT, 0x40, 0x4 ;  /* 0x000000000004789c */ /* 0x000fe20003f0e870 */
[----:B------:R-:W-:Y:S01]  /*6410*/  ISETP.NE.AND.EX P2, PT, RZ, UR49, PT, P2 ;  /* 0x00000031ff007c0c */ /* 0x000fe2000bf45320 */
[----:B------:R-:W-:Y:S01]  /*6420*/  UISETP.NE.AND.EX UP1, UPT, UR51, URZ, UPT, UP1 ;  /* 0x000000ff3300728c */ /* 0x000fe2000bf25310 */
[----:B------:R-:W-:Y:S04]  /*6430*/  PLOP3.LUT P1, PT, PT, PT, UP2, 0x80, 0x8 ;  /* 0x000000000008781c */ /* 0x000fe80003f2f028 */
[----:B------:R-:W-:Y:S06]  /*6440*/  @UP2 UPLOP3.LUT UP0, UPT, UPT, UPT, UP1, 0x80, 0x8 ;  /* 0x000000000008289c */ /* 0x000fec0003f0f010 */
[----:B------:R-:W-:Y:S01]  /*6450*/  PLOP3.LUT P0, PT, PT, PT, UP0, 0x80, 0x8 ;  /* 0x000000000008781c */ /* 0x000fe20003f0f008 */
[----:B------:R-:W-:Y:S01]  /*6460*/  @!UPT UIADD3 URZ, UPT, UPT, URZ, URZ, URZ ;  /* 0x000000fffffff290 */ /* 0x000fe2000fffe0ff */
[----:B------:R-:W-:Y:S11]  /*6470*/  BRA.U !UP1, `(.L_x_88) ;  /* 0x0000000109387547 */ /* 0x000ff6000b800000 */
[----:B------:R-:W-:Y:S01]  /*6480*/  UISETP.NE.U32.AND UP0, UPT, UR48, URZ, UPT ;  /* 0x000000ff3000728c */ /* 0x000fe2000bf05070 */
[----:B------:R-:W-:Y:S02]  /*6490*/  HFMA2 R0, -RZ, RZ, 0, 5.9604644775390625e-08 ;  /* 0x00000001ff007431 */ /* 0x000fe400000001ff */
[----:B------:R-:W-:Y:S01]  /*64a0*/  IMAD.MOV.U32 R88, RZ, RZ, 0x1 ;  /* 0x00000001ff587424 */ /* 0x000fe200078e00ff */
[----:B------:R-:W-:Y:S06]  /*64b0*/  UISETP.NE.AND.EX UP0, UPT, UR49, URZ, UPT, UP0 ;  /* 0x000000ff3100728c */ /* 0x000fec000bf05300 */
[----:B------:R-:W-:Y:S05]  /*64c0*/  PLOP3.LUT P3, PT, PT, PT, UP0, 0x80, 0x8 ;  /* 0x000000000008781c */ /* 0x000fea0003f6f008 */
[----:B------:R-:W1:Y:S01]  /*64d0*/  @UP0 LDCU.64 UR4, c[0x0][0xc88] ;  /* 0x00019100ff0407ac */ /* 0x000e620008000a00 */
[----:B------:R-:W-:Y:S07]  /*64e0*/  @UP0 UIMAD UR6, UR52, UR50, URZ ;  /* 0x00000032340602a4 */ /* 0x000fee000f8e02ff */
[----:B------:R-:W-:Y:S01]  /*64f0*/  @!P3 PRMT R88, R0, 0x7610, R88 ;  /* 0x000076100058b816 */ /* 0x000fe20000000058 */
[----:B-1----:R-:W-:Y:S06]  /*6500*/  @UP0 UIMAD.WIDE UR4, UR6, 0x4, UR4 ;  /* 0x00000004060408a5 */ /* 0x002fec000f8e0204 */
[----:B------:R-:W-:Y:S01]  /*6510*/  IMAD.U32 R2, RZ, RZ, UR4 ;  /* 0x00000004ff027e24 */ /* 0x000fe2000f8e00ff */
[----:B------:R-:W-:Y:S04]  /*6520*/  MOV R3, UR5 ;  /* 0x0000000500037c02 */ /* 0x000fe80008000f00 */
[----:B------:R-:W1:Y:S01]  /*6530*/  @!UP0 LDCU UR4, c[0x0][0xc80] ;  /* 0x00019000ff0487ac */ /* 0x000e620008000800 */
[----:B-----5:R2:W5:Y:S02]  /*6540*/  @P3 LDG.E R49, desc[UR58][R2.64] ;  /* 0x0000003a02313981 */ /* 0x020564000c1e1900 */
[----:B-12---:R-:W-:Y:S02]  /*6550*/  @!P3 IMAD.U32 R49, RZ, RZ, UR4 ;  /* 0x00000004ff31be24 */ /* 0x006fe4000f8e00ff */
.L_x_88:
[----:B------:R-:W-:Y:S05]  /*6560*/  @!P4 BRA `(.L_x_89) ;  /* 0x000000000020c947 */ /* 0x000fea0003800000 */
[----:B------:R-:W-:Y:S04]  /*6570*/  ISETP.NE.U32.AND P3, PT, R80, RZ, PT ;  /* 0x000000ff5000720c */ /* 0x000fe80003f65070 */
[----:B------:R-:W-:Y:S11]  /*6580*/  ISETP.NE.AND.EX P3, PT, R81, RZ, PT, P3 ;  /* 0x000000ff5100720c */ /* 0x000ff60003f65330 */
[----:B------:R-:W-:Y:S02]  /*6590*/  @!UPT UIADD3 URZ, UPT, UPT, URZ, URZ, URZ ;  /* 0x000000fffffff290 */ /* 0x000fe4000fffe0ff */
[----:B------:R-:W1:Y:S01]  /*65a0*/  @P3 LDC.64 R2, c[0x0][0xca8] ;  /* 0x00032a00ff023b82 */ /* 0x000e620000000a00 */
[----:B------:R-:W-:Y:S04]  /*65b0*/  @P3 IMAD R0, R82, UR52, RZ ;  /* 0x0000003452003c24 */ /* 0x000fe8000f8e02ff */
[----:B-1----:R-:W-:Y:S05]  /*65c0*/  @P3 IMAD.WIDE R2, R0, 0x4, R2 ;  /* 0x0000000400023825 */ /* 0x002fea00078e0202 */
[----:B-----5:R1:W5:Y:S02]  /*65d0*/  @P3 LDG.E R47, desc[UR58][R2.64] ;  /* 0x0000003a022f3981 */ /* 0x020364000c1e1900 */
[----:B-1----:R-:W2:Y:S02]  /*65e0*/  @!P3 LDC R47, c[0x0][0xca0] ;  /* 0x00032800ff2fbb82 */ /* 0x002ea40000000800 */
.L_x_89:
[----:B-----5:R-:W-:Y:S01]  /*65f0*/  FSETP.NEU.AND P3, PT, R49, RZ, PT ;  /* 0x000000ff3100720b */ /* 0x020fe20003f6d000 */
[----:B------:R-:W-:Y:S01]  /*6600*/  ULOP3.LUT UR4, UR42, 0x1, URZ, 0x3c, !UPT ;  /* 0x000000012a047892 */ /* 0x000fe2000f8e3cff */
[----:B------:R-:W-:Y:S01]  /*6610*/  SEL R4, RZ, 0xffffffff, P2 ;  /* 0xffffffffff047807 */ /* 0x000fe20001000000 */
[----:B------:R-:W-:Y:S01]  /*6620*/  IMAD.U32 R72, RZ, RZ, UR36 ;  /* 0x00000024ff487e24 */ /* 0x000fe2000f8e00ff */
[----:B------:R-:W-:Y:S01]  /*6630*/  @P1 LOP3.LUT P2, RZ, R88, 0xff, RZ, 0xc0, !PT ;  /* 0x000000ff58ff1812 */ /* 0x000fe2000784c0ff */
[----:B------:R-:W-:Y:S01]  /*6640*/  IMAD.SHL.U32 R106, R94, 0x10, RZ ;  /* 0x000000105e6a7824 */ /* 0x000fe200078e00ff */
[----:B------:R-:W-:Y:S01]  /*6650*/  @P1 SEL R0, RZ, 0xffffffff, P3 ;  /* 0xffffffffff001807 */ /* 0x000fe20001800000 */
[----:B------:R-:W-:Y:S01]  /*6660*/  IMAD.U32 R107, RZ, RZ, UR4 ;  /* 0x00000004ff6b7e24 */ /* 0x000fe2000f8e00ff */
[----:B------:R-:W-:Y:S01]  /*6670*/  LEA R73, R45, UR37, 0x3 ;  /* 0x000000252d497c11 */ /* 0x000fe2000f8e18ff */
[----:B------:R-:W-:Y:S01]  /*6680*/  IMAD.SHL.U32 R72, R72, 0x2000, RZ ;  /* 0x0000200048487824 */ /* 0x000fe200078e00ff */
[----:B------:R-:W-:Y:S01]  /*6690*/  @P0 SEL R0, R4, R0, !P2 ;  /* 0x0000000004000207 */ /* 0x000fe20005000000 */
[----:B------:R-:W-:Y:S01]  /*66a0*/  IMAD.SHL.U32 R105, R93, 0x10, RZ ;  /* 0x000000105d697824 */ /* 0x000fe200078e00ff */
[----:B------:R-:W-:Y:S01]  /*66b0*/  PLOP3.LUT P2, PT, PT, PT, UP1, 0x80, 0x8 ;  /* 0x000000000008781c */ /* 0x000fe20003f4f018 */
[----:B------:R-:W-:Y:S01]  /*66c0*/  IMAD.IADD R67, R99, 0x1, R72 ;  /* 0x0000000163437824 */ /* 0x000fe200078e0248 */
[----:B------:R-:W-:Y:S01]  /*66d0*/  @P1 LOP3.LUT R0, R0, 0x1, RZ, 0xc0, !PT ;  /* 0x0000000100001812 */ /* 0x000fe200078ec0ff */
[----:B------:R-:W-:Y:S01]  /*66e0*/  BSSY B1, `(.L_x_90) ;  /* 0x0000039000017945 */ /* 0x000fe20003800000 */
[----:B------:R-:W-:Y:S01]  /*66f0*/  LOP3.LUT P4, R102, R88, 0xff, RZ, 0xc0, !PT ;  /* 0x000000ff58667812 */ /* 0x000fe2000788c0ff */
[----:B------:R-:W-:Y:S01]  /*6700*/  IMAD.IADD R66, R67, 0x1, R106 ;  /* 0x0000000143427824 */ /* 0x000fe200078e026a */
[----:B------:R-:W-:Y:S01]  /*6710*/  ISETP.NE.U32.OR P5, PT, R0, 0x1, !P1 ;  /* 0x000000010000780c */ /* 0x000fe20004fa5470 */
[----:B------:R-:W-:Y:S01]  /*6720*/  IMAD.U32 R0, RZ, RZ, UR36 ;  /* 0x00000024ff007e24 */ /* 0x000fe2000f8e00ff */
[----:B------:R-:W-:Y:S01]  /*6730*/  SEL R3, RZ, 0xffffffff, P3 ;  /* 0xffffffffff037807 */ /* 0x000fe20001800000 */
[----:B------:R-:W-:Y:S01]  /*6740*/  IMAD.MOV.U32 R75, RZ, RZ, 0x1 ;  /* 0x00000001ff4b7424 */ /* 0x000fe200078e00ff */
[----:B------:R-:W-:Y:S01]  /*6750*/  P2R R104, PR, RZ, 0x20 ;  /* 0x00000020ff687803 */ /* 0x000fe20000000000 */
[----:B------:R-:W-:Y:S01]  /*6760*/  IMAD R48, R45, 0x40, R46 ;  /* 0x000000402d307824 */ /* 0x000fe200078e022e */
[----:B------:R-:W-:Y:S01]  /*6770*/  LEA R0, R0, UR37, 0x3 ;  /* 0x0000002500007c11 */ /* 0x000fe2000f8e18ff */
[----:B------:R-:W-:Y:S01]  /*6780*/  IMAD.U32 R74, RZ, RZ, UR36 ;  /* 0x00000024ff4a7e24 */ /* 0x000fe2000f8e00ff */
[----:B------:R-:W-:Y:S02]  /*6790*/  @P2 SEL R3, R4, R3, !P4 ;  /* 0x0000000304032207 */ /* 0x000fe40006000000 */
[----:B------:R-:W-:Y:S02]  /*67a0*/  CS2R R78, SRZ ;  /* 0x00000000004e7805 */ /* 0x000fe4000001ff00 */
[----:B------:R-:W-:Y:S02]  /*67b0*/  CS2R R76, SRZ ;  /* 0x00000000004c7805 */ /* 0x000fe4000001ff00 */
[----:B------:R-:W-:Y:S02]  /*67c0*/  CS2R R70, SRZ ;  /* 0x0000000000467805 */ /* 0x000fe4000001ff00 */
[----:B------:R-:W-:Y:S02]  /*67d0*/  LOP3.LUT R3, R3, 0x1, RZ, 0xc0, !PT ;  /* 0x0000000103037812 */ /* 0x000fe400078ec0ff */
[----:B------:R-:W-:Y:S02]  /*67e0*/  CS2R R68, SRZ ;  /* 0x0000000000447805 */ /* 0x000fe4000001ff00 */
[----:B------:R-:W-:Y:S02]  /*67f0*/  @P5 SHF.L.U32 R2, R107, 0x1f, RZ ;  /* 0x0000001f6b025819 */ /* 0x000fe400000006ff */
[----:B------:R-:W-:Y:S02]  /*6800*/  CS2R R62, SRZ ;  /* 0x00000000003e7805 */ /* 0x000fe4000001ff00 */
[----:B------:R-:W-:Y:S02]  /*6810*/  ISETP.NE.U32.AND P2, PT, R3, 0x1, PT ;  /* 0x000000010300780c */ /* 0x000fe40003f45070 */
[----:B------:R-:W-:Y:S01]  /*6820*/  CS2R R60, SRZ ;  /* 0x00000000003c7805 */ /* 0x000fe2000001ff00 */
[----:B------:R1:W3:Y:S01]  /*6830*/  @P5 SYNCS.PHASECHK.TRANS64.TRYWAIT P1, [R0+URZ+0x40], R2 ;  /* 0x00004002000055a7 */ /* 0x0002e200080211ff */
[----:B------:R-:W-:Y:S02]  /*6840*/  CS2R R58, SRZ ;  /* 0x00000000003a7805 */ /* 0x000fe4000001ff00 */
[----:B------:R-:W-:Y:S02]  /*6850*/  P2R R108, PR, RZ, 0x4 ;  /* 0x00000004ff6c7803 */ /* 0x000fe40000000000 */
[----:B------:R-:W-:Y:S01]  /*6860*/  CS2R R56, SRZ ;  /* 0x0000000000387805 */ /* 0x000fe2000001ff00 */
[----:B------:R-:W-:Y:S02]  /*6870*/  IMAD.IADD R65, R67, 0x1, R105 ;  /* 0x0000000143417824 */ /* 0x000fe400078e0269 */
[----:B------:R-:W-:Y:S01]  /*6880*/  IMAD.IADD R64, R98, 0x1, R66 ;  /* 0x0000000162407824 */ /* 0x000fe200078e0242 */
[----:B-1----:R-:W-:Y:S04]  /*6890*/  SHF.L.U32 R2, R97, 0x1f, RZ ;  /* 0x0000001f61027819 */ /* 0x002fe800000006ff */
[----:B------:R1:W4:Y:S01]  /*68a0*/  SYNCS.PHASECHK.TRANS64.TRYWAIT P0, [R73+URZ+0xa0], R2 ;  /* 0x0000a002490075a7 */ /* 0x00032200080011ff */
[----:B---3--:R-:W-:Y:S01]  /*68b0*/  @P5 SEL R75, RZ, 0x1, !P1 ;  /* 0x00000001ff4b5807 */ /* 0x008fe20004800000 */
[----:B-1----:R-:W-:Y:S06]  /*68c0*/  @!P5 BRA `(.L_x_91) ;  /* 0x000000000068d947 */ /* 0x002fec0003800000 */
[----:B------:R-:W-:Y:S01]  /*68d0*/  ISETP.NE.AND P1, PT, R75, RZ, PT ;  /* 0x000000ff4b00720c */ /* 0x000fe20003f25270 */
[----:B------:R-:W-:Y:S01]  /*68e0*/  BSSY B0, `(.L_x_92) ;  /* 0x000000d000007945 */ /* 0x000fe20003800000 */
[----:B------:R-:W-:Y:S02]  /*68f0*/  CS2R R58, SRZ ;  /* 0x00000000003a7805 */ /* 0x000fe4000001ff00 */
[----:B------:R-:W-:Y:S02]  /*6900*/  CS2R R56, SRZ ;  /* 0x0000000000387805 */ /* 0x000fe4000001ff00 */
[----:B------:R-:W-:Y:S02]  /*6910*/  CS2R R62, SRZ ;  /* 0x00000000003e7805 */ /* 0x000fe4000001ff00 */
[----:B------:R-:W-:Y:S02]  /*6920*/  CS2R R60, SRZ ;  /* 0x00000000003c7805 */ /* 0x000fe4000001ff00 */
[----:B------:R-:W-:Y:S02]  /*6930*/  CS2R R70, SRZ ;  /* 0x0000000000467805 */ /* 0x000fe4000001ff00 */
[----:B------:R-:W-:Y:S02]  /*6940*/  CS2R R68, SRZ ;  /* 0x0000000000447805 */ /* 0x000fe4000001ff00 */
[----:B------:R-:W-:Y:S02]  /*6950*/  CS2R R78, SRZ ;  /* 0x00000000004e7805 */ /* 0x000fe4000001ff00 */
[----:B------:R-:W-:Y:S01]  /*6960*/  CS2R R76, SRZ ;  /* 0x00000000004c7805 */ /* 0x000fe2000001ff00 */
[----:B------:R-:W-:Y:S06]  /*6970*/  @P1 BRA `(.L_x_93) ;  /* 0x00000000000c1947 */ /* 0x000fec0003800000 */
[----:B------:R-:W-:Y:S04]  /*6980*/  SHF.L.U32 R3, R107, 0x1f, RZ ;  /* 0x0000001f6b037819 */ /* 0x000fe800000006ff */
[----:B------:R-:W1:Y:S02]  /*6990*/  SYNCS.PHASECHK.TRANS64.TRYWAIT P1, [R0+URZ+0x40], R3 ;  /* 0x00004003000075a7 */ /* 0x000e6400080211ff */
[----:B-1----:R-:W-:Y:S05]  /*69a0*/  @!P1 BRA `(.L_x_94) ;  /* 0x0000002400209947 */ /* 0x002fea0003800000 */
.L_x_93:
[----:B------:R-:W-:Y:S05]  /*69b0*/  BSYNC B0 ;  /* 0x0000000000007941 */ /* 0x000fea0003800000 */
.L_x_92:
[----:B------:R-:W-:Y:S01]  /*69c0*/  ISETP.NE.AND P1, PT, R108, RZ, PT ;  /* 0x000000ff6c00720c */ /* 0x000fe20003f25270 */
[----:B------:R-:W-:Y:S04]  /*69d0*/  UIADD3 UR4, UPT, UPT, UR36, 0x1, URZ ;  /* 0x0000000124047890 */ /* 0x000fe8000fffe0ff */
[----:B------:R-:W-:Y:S04]  /*69e0*/  UISETP.NE.AND UP0, UPT, UR4, 0x3, UPT ;  /* 0x000000030400788c */ /* 0x000fe8000bf05270 */
[----:B------:R-:W-:Y:S02]  /*69f0*/  USEL UR5, URZ, 0x1, UP0 ;  /* 0x00000001ff057887 */ /* 0x000fe40008000000 */
[----:B------:R-:W-:Y:S02]  /*6a00*/  USEL UR4, UR4, URZ, UP0 ;  /* 0x000000ff04047287 */ /* 0x000fe40008000000 */
[----:B------:R3:W1:Y:S02]  /*6a10*/  @P1 LDS.128 R56, [R67] ;  /* 0x0000000043381984 */ /* 0x0006640000000c00 */
[----:B------:R-:W-:Y:S02]  /*6a20*/  LOP3.LUT R107, R107, UR5, RZ, 0x3c, !PT ;  /* 0x000000056b6b7c12 */ /* 0x000fe4000f8e3cff */
[----:B------:R3:W1:Y:S01]  /*6a30*/  @P1 LDS.128 R60, [R66+0x10] ;  /* 0x00001000423c1984 */ /* 0x0006620000000c00 */
[----:B------:R-:W-:Y:S03]  /*6a40*/  IMAD.U32 R74, RZ, RZ, UR4 ;  /* 0x00000004ff4a7e24 */ /* 0x000fe6000f8e00ff */
[----:B------:R3:W1:Y:S04]  /*6a50*/  @P1 LDS.128 R68, [R65+0x20] ;  /* 0x0000200041441984 */ /* 0x0006680000000c00 */
[----:B------:R3:W1:Y:S02]  /*6a60*/  @P1 LDS.128 R76, [R64+0x10] ;  /* 0x00001000404c1984 */ /* 0x0006640000000c00 */
.L_x_91:
[----:B------:R-:W-:Y:S05]  /*6a70*/  BSYNC B1 ;  /* 0x0000000000017941 */ /* 0x000fea0003800000 */
.L_x_90:
[----:B-1----:R-:W-:Y:S04]  /*6a80*/  SHF.R.U32.HI R0, RZ, 0x15, R48 ;  /* 0x00000015ff007819 */ /* 0x002fe80000011630 */
[----:B------:R-:W-:Y:S01]  /*6a90*/  LOP3.LUT P1, RZ, R0, 0x3, R92, 0x48, !PT ;  /* 0x0000000300ff7812 */ /* 0x000fe2000782485c */
[----:B------:R-:W-:Y:S01]  /*6aa0*/  @!UPT UIADD3 URZ, UPT, UPT, URZ, URZ, URZ ;  /* 0x000000fffffff290 */ /* 0x000fe2000fffe0ff */
[----:B----4-:R-:W-:Y:S11]  /*6ab0*/  @P0 BRA `(.L_x_95) ;  /* 0x0000000000080947 */ /* 0x010ff60003800000 */
[----:B------:R-:W1:Y:S02]  /*6ac0*/  SYNCS.PHASECHK.TRANS64.TRYWAIT P0, [R73+URZ+0xa0], R2 ;  /* 0x0000a002490075a7 */ /* 0x000e6400080011ff */
[----:B-1----:R-:W-:Y:S05]  /*6ad0*/  @!P0 BRA `(.L_x_96) ;  /* 0x0000002000e88947 */ /* 0x002fea0003800000 */
.L_x_95:
[----:B------:R-:W-:Y:S05]  /*6ae0*/  @!P1 BRA `(.L_x_97) ;  /* 0x0000000000409947 */ /* 0x000fea0003800000 */
[----:B------:R-:W4:Y:S01]  /*6af0*/  LDCU.64 UR8, c[0x4][0x70] ;  /* 0x01000e00ff0877ac */ /* 0x000f220008000a00 */
[----:B------:R-:W-:Y:S01]  /*6b00*/  MOV R3, 0x0 ;  /* 0x0000000000037802 */ /* 0x000fe20000000f00 */
[----:B------:R-:W-:Y:S02]  /*6b10*/  HFMA2 R12, -RZ, RZ, 0, 5.9604644775390625e-08 ;  /* 0x00000001ff0c7431 */ /* 0x000fe400000001ff */
[----:B------:R-:W-:Y:S02]  /*6b20*/  IMAD.MOV.U32 R8, RZ, RZ, 0x192 ;  /* 0x00000192ff087424 */ /* 0x000fe400078e00ff */
[----:B------:R-:W-:Y:S01]  /*6b30*/  IMAD.MOV.U32 R13, RZ, RZ, RZ ;  /* 0x000000ffff0d7224 */ /* 0x000fe200078e00ff */
[----:B------:R-:W5:Y:S01]  /*6b40*/  LDCU.64 UR6, c[0x4][0x78] ;  /* 0x01000f00ff0677ac */ /* 0x000f620008000a00 */
[----:B-1----:R-:W1:Y:S01]  /*6b50*/  LDC.64 R2, c[0x4][R3] ;  /* 0x0100000003027b82 */ /* 0x002e620000000a00 */
[----:B------:R-:W2:Y:S01]  /*6b60*/  LDCU.64 UR4, c[0x4][0x10] ;  /* 0x01000200ff0477ac */ /* 0x000ea20008000a00 */
[----:B----4-:R-:W-:Y:S01]  /*6b70*/  MOV R5, UR9 ;  /* 0x0000000900057c02 */ /* 0x010fe20008000f00 */
[----:B------:R-:W-:Y:S01]  /*6b80*/  IMAD.U32 R4, RZ, RZ, UR8 ;  /* 0x00000008ff047e24 */ /* 0x000fe2000f8e00ff */
[----:B-----5:R-:W-:Y:S01]  /*6b90*/  MOV R7, UR7 ;  /* 0x0000000700077c02 */ /* 0x020fe20008000f00 */
[----:B------:R-:W-:Y:S01]  /*6ba0*/  IMAD.U32 R6, RZ, RZ, UR6 ;  /* 0x00000006ff067e24 */ /* 0x000fe2000f8e00ff */
[----:B--2---:R-:W-:Y:S01]  /*6bb0*/  MOV R11, UR5 ;  /* 0x00000005000b7c02 */ /* 0x004fe20008000f00 */
[----:B------:R-:W-:Y:S02]  /*6bc0*/  IMAD.U32 R10, RZ, RZ, UR4 ;  /* 0x00000004ff0a7e24 */ /* 0x000fe4000f8e00ff */
[----:B------:R-:W-:Y:S07]  /*6bd0*/  LEPC R20, `(.L_x_97) ;  /* 0x000000001014794e */ /* 0x000fee0000000000 */
[----:B-1-3--:R-:W-:Y:S05]  /*6be0*/  CALL.ABS.NOINC R2 ;  /* 0x0000000002007343 */ /* 0x00afea0003c00000 */
.L_x_97:
[----:B------:R-:W-:Y:S01]  /*6bf0*/  SHF.L.U32 R50, R56, 0x10, RZ ;  /* 0x0000001038327819 */ /* 0x000fe200000006ff */
[----:B------:R-:W-:Y:S05]  /*6c00*/  WARPSYNC.ALL ;  /* 0x0000000000007948 */ /* 0x000fea0003800000 */
[----:B------:R-:W-:Y:S01]  /*6c10*/  R2UR UR4, R48 ;  /* 0x00000000300472ca */ /* 0x000fe200000e0000 */
[----:B------:R-:W-:Y:S01]  /*6c20*/  BSSY.RECONVERGENT B0, `(.L_x_98) ;  /* 0x0000085000007945 */ /* 0x000fe20003800200 */
[----:B------:R-:W-:Y:S02]  /*6c30*/  LOP3.LUT R51, R56, 0xffff0000, RZ, 0xc0, !PT ;  /* 0xffff000038337812 */ /* 0x000fe400078ec0ff */
[----:B------:R-:W-:Y:S02]  /*6c40*/  SHF.L.U32 R52, R57, 0x10, RZ ;  /* 0x0000001039347819 */ /* 0x000fe400000006ff */
[----:B------:R-:W-:Y:S07]  /*6c50*/  ISETP.NE.AND P0, PT, R100, RZ, PT ;  /* 0x000000ff6400720c */ /* 0x000fee0003f05270 */
[----:B------:R-:W2:Y:S02]  /*6c60*/  LDTM.x32 R4, tmem[UR4] ;  /* 0x00000004000479ee */ /* 0x000ea400082c0000 */
[C---:B--2---:R-:W-:Y:S01]  /*6c70*/  FMUL R0, R47.reuse, R4 ;  /* 0x000000042f007220 */ /* 0x044fe20000400000 */
[C---:B-1----:R-:W-:Y:S01]  /*6c80*/  FMUL R2, R47.reuse, R5 ;  /* 0x000000052f027220 */ /* 0x042fe20000400000 */
[C---:B------:R-:W-:Y:S01]  /*6c90*/  FMUL R4, R47.reuse, R8 ;  /* 0x000000082f047220 */ /* 0x040fe20000400000 */
[C---:B------:R-:W-:Y:S01]  /*6ca0*/  FMUL R3, R47.reuse, R6 ;  /* 0x000000062f037220 */ /* 0x040fe20000400000 */
[C---:B------:R-:W-:Y:S01]  /*6cb0*/  FMUL R5, R47.reuse, R9 ;  /* 0x000000092f057220 */ /* 0x040fe20000400000 */
[C---:B------:R-:W-:Y:S01]  /*6cc0*/  FMUL R8, R47.reuse, R12 ;  /* 0x0000000c2f087220 */ /* 0x040fe20000400000 */
[C---:B------:R-:W-:Y:S01]  /*6cd0*/  FMUL R6, R47.reuse, R10 ;  /* 0x0000000a2f067220 */ /* 0x040fe20000400000 */
[C---:B------:R-:W-:Y:S01]  /*6ce0*/  FMUL R9, R47.reuse, R13 ;  /* 0x0000000d2f097220 */ /* 0x040fe20000400000 */
[----:B------:R-:W-:Y:S01]  /*6cf0*/  FMUL R12, R47, R16 ;  /* 0x000000102f0c7220 */ /* 0x000fe20000400000 */
[----:B------:R-:W-:Y:S01]  /*6d00*/  FFMA R0, R49, R50, R0 ;  /* 0x0000003231007223 */ /* 0x000fe20000000000 */
[C---:B------:R-:W-:Y:S01]  /*6d10*/  FMUL R10, R47.reuse, R14 ;  /* 0x0000000e2f0a7220 */ /* 0x040fe20000400000 */
[C---:B------:R-:W-:Y:S01]  /*6d20*/  FMUL R13, R47.reuse, R17 ;  /* 0x000000112f0d7220 */ /* 0x040fe20000400000 */
[----:B------:R-:W-:Y:S01]  /*6d30*/  FMUL R16, R47, R20 ;  /* 0x000000142f107220 */ /* 0x000fe20000400000 */
[----:B------:R-:W-:Y:S01]  /*6d40*/  FFMA R2, R49, R51, R2 ;  /* 0x0000003331027223 */ /* 0x000fe20000000002 */
[C---:B------:R-:W-:Y:S01]  /*6d50*/  FMUL R14, R47.reuse, R18 ;  /* 0x000000122f0e7220 */ /* 0x040fe20000400000 */
[C---:B------:R-:W-:Y:S01]  /*6d60*/  FMUL R17, R47.reuse, R21 ;  /* 0x000000152f117220 */ /* 0x040fe20000400000 */
[C---:B------:R-:W-:Y:S01]  /*6d70*/  FMUL R20, R47.reuse, R24 ;  /* 0x000000182f147220 */ /* 0x040fe20000400000 */
[C---:B------:R-:W-:Y:S01]  /*6d80*/  FMUL R18, R47.reuse, R22 ;  /* 0x000000162f127220 */ /* 0x040fe20000400000 */
[C---:B------:R-:W-:Y:S01]  /*6d90*/  FMUL R21, R47.reuse, R25 ;  /* 0x000000192f157220 */ /* 0x040fe20000400000 */
[C---:B------:R-:W-:Y:S01]  /*6da0*/  FMUL R24, R47.reuse, R28 ;  /* 0x0000001c2f187220 */ /* 0x040fe20000400000 */
[C---:B------:R-:W-:Y:S01]  /*6db0*/  FMUL R22, R47.reuse, R26 ;  /* 0x0000001a2f167220 */ /* 0x040fe20000400000 */
[C---:B------:R-:W-:Y:S01]  /*6dc0*/  FMUL R25, R47.reuse, R29 ;  /* 0x0000001d2f197220 */ /* 0x040fe20000400000 */
[----:B------:R-:W-:Y:S01]  /*6dd0*/  FMUL R28, R47, R32 ;  /* 0x000000202f1c7220 */ /* 0x000fe20000400000 */
[----:B------:R-:W-:Y:S01]  /*6de0*/  LOP3.LUT R32, R57, 0xffff0000, RZ, 0xc0, !PT ;  /* 0xffff000039207812 */ /* 0x000fe200078ec0ff */
[C---:B------:R-:W-:Y:S01]  /*6df0*/  FMUL R26, R47.reuse, R30 ;  /* 0x0000001e2f1a7220 */ /* 0x040fe20000400000 */
[----:B------:R-:W-:Y:S01]  /*6e00*/  FMUL R29, R47, R33 ;  /* 0x000000212f1d7220 */ /* 0x000fe20000400000 */
[----:B------:R-:W-:Y:S01]  /*6e10*/  SHF.L.U32 R33, R58, 0x10, RZ ;  /* 0x000000103a217819 */ /* 0x000fe200000006ff */
[----:B------:R-:W-:Y:S01]  /*6e20*/  FFMA R3, R49, R52, R3 ;  /* 0x0000003431037223 */ /* 0x000fe20000000003 */
[----:B------:R-:W-:Y:S01]  /*6e30*/  F2FP.BF16.F32.PACK_AB R52, R2, R0 ;  /* 0x000000000234723e */ /* 0x000fe200000010ff */
[----:B------:R-:W-:Y:S01]  /*6e40*/  FMUL R7, R47, R7 ;  /* 0x000000072f077220 */ /* 0x000fe20000400000 */
[----:B------:R-:W-:Y:S01]  /*6e50*/  SHF.L.U32 R0, R59, 0x10, RZ ;  /* 0x000000103b007819 */ /* 0x000fe200000006ff */
[----:B------:R-:W-:Y:S01]  /*6e60*/  FMUL R30, R47, R34 ;  /* 0x000000222f1e7220 */ /* 0x000fe20000400000 */
[----:B------:R-:W-:Y:S01]  /*6e70*/  LOP3.LUT R34, R58, 0xffff0000, RZ, 0xc0, !PT ;  /* 0xffff00003a227812 */ /* 0x000fe200078ec0ff */
[----:B------:R-:W-:Y:S01]  /*6e80*/  FFMA R7, R49, R32, R7 ;  /* 0x0000002031077223 */ /* 0x000fe20000000007 */
[----:B------:R-:W-:Y:S01]  /*6e90*/  LOP3.LUT R2, R59, 0xffff0000, RZ, 0xc0, !PT ;  /* 0xffff00003b027812 */ /* 0x000fe200078ec0ff */
[----:B------:R-:W-:Y:S01]  /*6ea0*/  FFMA R4, R49, R33, R4 ;  /* 0x0000002131047223 */ /* 0x000fe20000000004 */
[----:B------:R-:W-:Y:S01]  /*6eb0*/  FMUL R11, R47, R11 ;  /* 0x0000000b2f0b7220 */ /* 0x000fe20000400000 */
[----:B------:R-:W-:Y:S01]  /*6ec0*/  FFMA R5, R49, R34, R5 ;  /* 0x0000002231057223 */ /* 0x000fe20000000005 */
[----:B------:R-:W-:Y:S01]  /*6ed0*/  F2FP.BF16.F32.PACK_AB R53, R7, R3 ;  /* 0x000000030735723e */ /* 0x000fe200000010ff */
[C---:B------:R-:W-:Y:S01]  /*6ee0*/  FFMA R6, R49.reuse, R0, R6 ;  /* 0x0000000031067223 */ /* 0x040fe20000000006 */
[C---:B------:R-:W-:Y:S01]  /*6ef0*/  SHF.L.U32 R0, R60.reuse, 0x10, RZ ;  /* 0x000000103c007819 */ /* 0x040fe200000006ff */
[----:B------:R-:W-:Y:S01]  /*6f00*/  FFMA R11, R49, R2, R11 ;  /* 0x00000002310b7223 */ /* 0x000fe2000000000b */
[----:B------:R-:W-:Y:S01]  /*6f10*/  LOP3.LUT R2, R60, 0xffff0000, RZ, 0xc0, !PT ;  /* 0xffff00003c027812 */ /* 0x000fe200078ec0ff */
[----:B------:R-:W-:Y:S01]  /*6f20*/  FMUL R15, R47, R15 ;  /* 0x0000000f2f0f7220 */ /* 0x000fe20000400000 */
[----:B------:R-:W-:Y:S01]  /*6f30*/  SHF.L.U32 R3, R61, 0x10, RZ ;  /* 0x000000103d037819 */ /* 0x000fe200000006ff */
[----:B------:R-:W-:Y:S01]  /*6f40*/  FFMA R8, R49, R0, R8 ;  /* 0x0000000031087223 */ /* 0x000fe20000000008 */
[----:B------:R-:W-:Y:S01]  /*6f50*/  LOP3.LUT R0, R61, 0xffff0000, RZ, 0xc0, !PT ;  /* 0xffff00003d007812 */ /* 0x000fe200078ec0ff */
[C---:B------:R-:W-:Y:S01]  /*6f60*/  FFMA R9, R49.reuse, R2, R9 ;  /* 0x0000000231097223 */ /* 0x040fe20000000009 */
[C---:B------:R-:W-:Y:S01]  /*6f70*/  SHF.L.U32 R2, R62.reuse, 0x10, RZ ;  /* 0x000000103e027819 */ /* 0x040fe200000006ff */
[----:B------:R-:W-:Y:S01]  /*6f80*/  FFMA R10, R49, R3, R10 ;  /* 0x00000003310a7223 */ /* 0x000fe2000000000a */
[----:B------:R-:W-:Y:S01]  /*6f90*/  SHF.L.U32 R3, R63, 0x10, RZ ;  /* 0x000000103f037819 */ /* 0x000fe200000006ff */
[C---:B------:R-:W-:Y:S01]  /*6fa0*/  FFMA R15, R49.reuse, R0, R15 ;  /* 0x00000000310f7223 */ /* 0x040fe2000000000f */
[----:B------:R-:W-:Y:S01]  /*6fb0*/  LOP3.LUT R0, R62, 0xffff0000, RZ, 0xc0, !PT ;  /* 0xffff00003e007812 */ /* 0x000fe200078ec0ff */
[----:B------:R-:W-:Y:S01]  /*6fc0*/  FFMA R12, R49, R2, R12 ;  /* 0x00000002310c7223 */ /* 0x000fe2000000000c */
[C---:B------:R-:W-:Y:S01]  /*6fd0*/  SHF.L.U32 R2, R68.reuse, 0x10, RZ ;  /* 0x0000001044027819 */ /* 0x040fe200000006ff */
[----:B------:R-:W-:Y:S01]  /*6fe0*/  FMUL R19, R47, R19 ;  /* 0x000000132f137220 */ /* 0x000fe20000400000 */
[----:B------:R-:W-:Y:S01]  /*6ff0*/  F2FP.BF16.F32.PACK_AB R54, R5, R4 ;  /* 0x000000040536723e */ /* 0x000fe200000010ff */
[----:B------:R-:W-:Y:S01]  /*7000*/  FFMA R13, R49, R0, R13 ;  /* 0x00000000310d7223 */ /* 0x000fe2000000000d */
[----:B------:R-:W-:Y:S01]  /*7010*/  LOP3.LUT R0, R63, 0xffff0000, RZ, 0xc0, !PT ;  /* 0xffff00003f007812 */ /* 0x000fe200078ec0ff */
[----:B------:R-:W-:Y:S01]  /*7020*/  FFMA R14, R49, R3, R14 ;  /* 0x00000003310e7223 */ /* 0x000fe2000000000e */
[----:B------:R-:W-:Y:S01]  /*7030*/  LOP3.LUT R3, R68, 0xffff0000, RZ, 0xc0, !PT ;  /* 0xffff000044037812 */ /* 0x000fe200078ec0ff */
[----:B------:R-:W-:Y:S01]  /*7040*/  FMUL R23, R47, R23 ;  /* 0x000000172f177220 */ /* 0x000fe20000400000 */
[----:B------:R-:W-:Y:S01]  /*7050*/  F2FP.BF16.F32.PACK_AB R55, R11, R6 ;  /* 0x000000060b37723e */ /* 0x000fe200000010ff */
[----:B------:R-:W-:Y:S01]  /*7060*/  FFMA R19, R49, R0, R19 ;  /* 0x0000000031137223 */ /* 0x000fe20000000013 */
[----:B------:R-:W-:Y:S01]  /*7070*/  SHF.L.U32 R0, R69, 0x10, RZ ;  /* 0x0000001045007819 */ /* 0x000fe200000006ff */
[----:B------:R-:W-:Y:S01]  /*7080*/  FFMA R16, R49, R2, R16 ;  /* 0x0000000231107223 */ /* 0x000fe20000000010 */
[----:B------:R-:W-:Y:S01]  /*7090*/  LOP3.LUT R2, R69, 0xffff0000, RZ, 0xc0, !PT ;  /* 0xffff000045027812 */ /* 0x000fe200078ec0ff */
[----:B------:R-:W-:Y:S01]  /*70a0*/  FFMA R17, R49, R3, R17 ;  /* 0x0000000331117223 */ /* 0x000fe20000000011 */
[----:B------:R-:W-:Y:S01]  /*70b0*/  SHF.L.U32 R3, R71, 0x10, RZ ;  /* 0x0000001047037819 */ /* 0x000fe200000006ff */
[----:B------:R-:W-:Y:S01]  /*70c0*/  FFMA R18, R49, R0, R18 ;  /* 0x0000000031127223 */ /* 0x000fe20000000012 */
[C---:B------:R-:W-:Y:S01]  /*70d0*/  SHF.L.U32 R0, R70.reuse, 0x10, RZ ;  /* 0x0000001046007819 */ /* 0x040fe200000006ff */
[----:B------:R1:W-:Y:S01]  /*70e0*/  STS.128 [R67], R52 ;  /* 0x0000003443007388 */ /* 0x0003e20000000c00 */
[----:B------:R-:W-:Y:S01]  /*70f0*/  F2FP.BF16.F32.PACK_AB R8, R9, R8 ;  /* 0x000000080908723e */ /* 0x000fe200000010ff */
[C---:B------:R-:W-:Y:S01]  /*7100*/  FFMA R23, R49.reuse, R2, R23 ;  /* 0x0000000231177223 */ /* 0x040fe20000000017 */
[----:B------:R-:W-:Y:S01]  /*7110*/  LOP3.LUT R2, R70, 0xffff0000, RZ, 0xc0, !PT ;  /* 0xffff000046027812 */ /* 0x000fe200078ec0ff */
[----:B------:R-:W-:Y:S01]  /*7120*/  FFMA R20, R49, R0, R20 ;  /* 0x0000000031147223 */ /* 0x000fe20000000014 */
[----:B------:R-:W-:Y:S01]  /*7130*/  LOP3.LUT R0, R71, 0xffff0000, RZ, 0xc0, !PT ;  /* 0xffff000047007812 */ /* 0x000fe200078ec0ff */
[----:B------:R-:W-:Y:S01]  /*7140*/  FMUL R27, R47, R27 ;  /* 0x0000001b2f1b7220 */ /* 0x000fe20000400000 */
[----:B------:R-:W-:Y:S01]  /*7150*/  F2FP.BF16.F32.PACK_AB R9, R15, R10 ;  /* 0x0000000a0f09723e */ /* 0x000fe200000010ff */
[C---:B------:R-:W-:Y:S01]  /*7160*/  FFMA R21, R49.reuse, R2, R21 ;  /* 0x0000000231157223 */ /* 0x040fe20000000015 */
[C---:B------:R-:W-:Y:S01]  /*7170*/  FFMA R22, R49.reuse, R3, R22 ;  /* 0x0000000331167223 */ /* 0x040fe20000000016 */
[----:B------:R-:W-:Y:S01]  /*7180*/  FFMA R27, R49, R0, R27 ;  /* 0x00000000311b7223 */ /* 0x000fe2000000001b */
[C---:B------:R-:W-:Y:S01]  /*7190*/  SHF.L.U32 R2, R76.reuse, 0x10, RZ ;  /* 0x000000104c027819 */ /* 0x040fe200000006ff */
[C---:B------:R-:W-:Y:S01]  /*71a0*/  FMUL R31, R47.reuse, R31 ;  /* 0x0000001f2f1f7220 */ /* 0x040fe20000400000 */
[----:B------:R-:W-:Y:S01]  /*71b0*/  LOP3.LUT R0, R76, 0xffff0000, RZ, 0xc0, !PT ;  /* 0xffff00004c007812 */ /* 0x000fe200078ec0ff */
[----:B------:R-:W-:Y:S01]  /*71c0*/  FMUL R35, R47, R35 ;  /* 0x000000232f237220 */ /* 0x000fe20000400000 */
[----:B------:R-:W-:Y:S01]  /*71d0*/  SHF.L.U32 R3, R77, 0x10, RZ ;  /* 0x000000104d037819 */ /* 0x000fe200000006ff */
[----:B------:R-:W-:Y:S01]  /*71e0*/  FFMA R24, R49, R2, R24 ;  /* 0x0000000231187223 */ /* 0x000fe20000000018 */
[----:B------:R-:W-:Y:S01]  /*71f0*/  F2FP.BF16.F32.PACK_AB R10, R13, R12 ;  /* 0x0000000c0d0a723e */ /* 0x000fe200000010ff */
[----:B------:R-:W-:Y:S01]  /*7200*/  FFMA R25, R49, R0, R25 ;  /* 0x0000000031197223 */ /* 0x000fe20000000019 */
[----:B------:R-:W-:Y:S01]  /*7210*/  F2FP.BF16.F32.PACK_AB R11, R19, R14 ;  /* 0x0000000e130b723e */ /* 0x000fe200000010ff */
[----:B------:R-:W-:Y:S01]  /*7220*/  FFMA R26, R49, R3, R26 ;  /* 0x00000003311a7223 */ /* 0x000fe2000000001a */
[----:B------:R-:W-:Y:S02]  /*7230*/  LOP3.LUT R0, R77, 0xffff0000, RZ, 0xc0, !PT ;  /* 0xffff00004d007812 */ /* 0x000fe400078ec0ff */
[C---:B------:R-:W-:Y:S01]  /*7240*/  SHF.L.U32 R2, R78.reuse, 0x10, RZ ;  /* 0x000000104e027819 */ /* 0x040fe200000006ff */
[----:B------:R1:W-:Y:S01]  /*7250*/  STS.128 [R66+0x10], R8 ;  /* 0x0000100842007388 */ /* 0x0003e20000000c00 */
[----:B------:R-:W-:Y:S01]  /*7260*/  LOP3.LUT R3, R78, 0xffff0000, RZ, 0xc0, !PT ;  /* 0xffff00004e037812 */ /* 0x000fe200078ec0ff */
[----:B------:R-:W-:Y:S01]  /*7270*/  FFMA R31, R49, R0, R31 ;  /* 0x00000000311f7223 */ /* 0x000fe2000000001f */
[----:B------:R-:W-:Y:S01]  /*7280*/  SHF.L.U32 R4, R79, 0x10, RZ ;  /* 0x000000104f047819 */ /* 0x000fe200000006ff */
[----:B------:R-:W-:Y:S01]  /*7290*/  FFMA R28, R49, R2, R28 ;  /* 0x00000002311c7223 */ /* 0x000fe2000000001c */
[----:B------:R-:W-:Y:S01]  /*72a0*/  F2FP.BF16.F32.PACK_AB R16, R17, R16 ;  /* 0x000000101110723e */ /* 0x000fe200000010ff */
[----:B------:R-:W-:Y:S01]  /*72b0*/  FFMA R29, R49, R3, R29 ;  /* 0x00000003311d7223 */ /* 0x000fe2000000001d */
[----:B------:R-:W-:Y:S01]  /*72c0*/  LOP3.LUT R5, R79, 0xffff0000, RZ, 0xc0, !PT ;  /* 0xffff00004f057812 */ /* 0x000fe200078ec0ff */
[----:B------:R-:W-:Y:S01]  /*72d0*/  FFMA R30, R49, R4, R30 ;  /* 0x00000004311e7223 */ /* 0x000fe2000000001e */
[----:B------:R-:W-:Y:S02]  /*72e0*/  F2FP.BF16.F32.PACK_AB R17, R23, R18 ;  /* 0x000000121711723e */ /* 0x000fe400000010ff */
[----:B------:R-:W-:Y:S01]  /*72f0*/  F2FP.BF16.F32.PACK_AB R18, R21, R20 ;  /* 0x000000141512723e */ /* 0x000fe200000010ff */
[----:B------:R-:W-:Y:S01]  /*7300*/  FFMA R35, R49, R5, R35 ;  /* 0x0000000531237223 */ /* 0x000fe20000000023 */
[----:B------:R-:W-:Y:S02]  /*7310*/  F2FP.BF16.F32.PACK_AB R19, R27, R22 ;  /* 0x000000161b13723e */ /* 0x000fe400000010ff */
[----:B------:R-:W-:Y:S02]  /*7320*/  F2FP.BF16.F32.PACK_AB R24, R25, R24 ;  /* 0x000000181918723e */ /* 0x000fe400000010ff */
[----:B------:R-:W-:Y:S01]  /*7330*/  F2FP.BF16.F32.PACK_AB R25, R31, R26 ;  /* 0x0000001a1f19723e */ /* 0x000fe200000010ff */
[----:B------:R1:W-:Y:S01]  /*7340*/  STS.128 [R65+0x20], R16 ;  /* 0x0000201041007388 */ /* 0x0003e20000000c00 */
[----:B------:R-:W-:Y:S02]  /*7350*/  F2FP.BF16.F32.PACK_AB R26, R29, R28 ;  /* 0x0000001c1d1a723e */ /* 0x000fe400000010ff */
[----:B------:R-:W-:Y:S05]  /*7360*/  F2FP.BF16.F32.PACK_AB R27, R35, R30 ;  /* 0x0000001e231b723e */ /* 0x000fea00000010ff */
[----:B------:R1:W-:Y:S01]  /*7370*/  STS.128 [R64+0x10], R24 ;  /* 0x0000101840007388 */ /* 0x0003e20000000c00 */
[----:B------:R-:W-:Y:S01]  /*7380*/  @!PT LDS RZ, [RZ] ;  /* 0x00000000fffff984 */ /* 0x000fe20000000800 */
[----:B------:R-:W-:Y:S01]  /*7390*/  @!PT LDS RZ, [RZ] ;  /* 0x00000000fffff984 */ /* 0x000fe20000000800 */
[----:B------:R-:W-:Y:S01]  /*73a0*/  @!PT LDS RZ, [RZ] ;  /* 0x00000000fffff984 */ /* 0x000fe20000000800 */
[----:B------:R-:W-:Y:S01]  /*73b0*/  @!PT LDS RZ, [RZ] ;  /* 0x00000000fffff984 */ /* 0x000fe20000000800 */
[----:B------:R2:W-:Y:S07]  /*73c0*/  MEMBAR.ALL.CTA ;  /* 0x0000000000007992 */ /* 0x0005ee0000008000 */
[----:B--2---:R-:W2:Y:S02]  /*73d0*/  FENCE.VIEW.ASYNC.S ;  /* 0x00000000000073c6 */ /* 0x004ea40000000000 */
[----:B--2---:R-:W-:Y:S06]  /*73e0*/  BAR.SYNC.DEFER_BLOCKING 0x1, 0x80 ;  /* 0x0042000000007b1d */ /* 0x004fec0000010000 */
[----:B------:R-:W-:Y:S05]  /*73f0*/  @P0 BRA `(.L_x_99) ;  /* 0x00000000001c0947 */ /* 0x000fea0003800000 */
[----:B------:R-:W-:Y:S01]  /*7400*/  R2UR UR5, R72 ;  /* 0x00000000480572ca */ /* 0x000fe200000e0000 */
[----:B------:R-:W-:Y:S01]  /*7410*/  UIADD3 UR4, UP0, UPT, UR56, 0xa80, URZ ;  /* 0x00000a8038047890 */ /* 0x000fe2000ff1e0ff */
[----:B------:R-:W-:Y:S11]  /*7420*/  UMOV UR47, UR52 ;  /* 0x00000034002f7c82 */ /* 0x000ff60008000000 */
[----:B------:R-:W-:Y:S02]  /*7430*/  UIADD3 UR44, UPT, UPT, UR37, 0x200, UR5 ;  /* 0x00000200252c7890 */ /* 0x000fe4000fffe005 */
[----:B------:R-:W-:Y:S09]  /*7440*/  UIADD3.X UR5, UPT, UPT, URZ, UR57, URZ, UP0, !UPT ;  /* 0x00000039ff057290 */ /* 0x000ff200087fe4ff */
[----:B------:R2:W-:Y:S02]  /*7450*/  UTMASTG.3D [UR44], [UR4] ;  /* 0x0000002c040073b5 */ /* 0x0005e40008010000 */
[----:B--2---:R0:W-:Y:S02]  /*7460*/  UTMACMDFLUSH ;  /* 0x00000000000079b7 */ /* 0x0041e40000000000 */
.L_x_99:
[----:B------:R-:W-:Y:S05]  /*7470*/  BSYNC.RECONVERGENT B0 ;  /* 0x0000000000007941 */ /* 0x000fea0003800200 */
.L_x_98:
[----:B------:R-:W-:Y:S01]  /*7480*/  UIADD3 UR38, UPT, UPT, UR36, 0x1, URZ ;  /* 0x0000000124267890 */ /* 0x000fe2000fffe0ff */
[----:B------:R-:W-:Y:S03]  /*7490*/  BSSY.RECONVERGENT B0, `(.L_x_100) ;  /* 0x0000005000007945 */ /* 0x000fe60003800200 */
[----:B------:R-:W-:Y:S04]  /*74a0*/  UISETP.NE.AND UP0, UPT, UR38, 0x3, UPT ;  /* 0x000000032600788c */ /* 0x000fe8000bf05270 */
[----:B------:R-:W-:Y:S01]  /*74b0*/  USEL UR39, UR38, URZ, UP0 ;  /* 0x000000ff26277287 */ /* 0x000fe20008000000 */
[----:B------:R-:W-:Y:S11]  /*74c0*/  @P0 BRA `(.L_x_101) ;  /* 0x0000000000040947 */ /* 0x000ff60003800000 */
[----:B------:R-:W-:Y:S04]  /*74d0*/  DEPBAR.LE SB0, 0x1 ;  /* 0x000080400000791a */ /* 0x000fe80000000000 */
.L_x_101:
[----:B------:R-:W-:Y:S05]  /*74e0*/  BSYNC.RECONVERGENT B0 ;  /* 0x0000000000007941 */ /* 0x000fea0003800200 */
.L_x_100:
[----:B------:R-:W-:Y:S01]  /*74f0*/  BAR.SYNC.DEFER_BLOCKING 0x1, 0x80 ;  /* 0x0042000000007b1d */ /* 0x000fe20000010000 */
[----:B------:R-:W-:Y:S01]  /*7500*/  ISETP.NE.AND P1, PT, R104, RZ, PT ;  /* 0x000000ff6800720c */ /* 0x000fe20003f25270 */
[----:B------:R-:W-:Y:S01]  /*7510*/  UISETP.NE.AND UP0, UPT, UR41, URZ, UPT ;  /* 0x000000ff2900728c */ /* 0x000fe2000bf05270 */
[----:B------:R-:W-:Y:S11]  /*7520*/  LEA R2, R74, UR37, 0x3 ;  /* 0x000000254a027c11 */ /* 0x000ff6000f8e18ff */
[----:B------:R-:W-:Y:S01]  /*7530*/  @P1 SHF.L.U32 R3, R107, 0x1f, RZ ;  /* 0x0000001f6b031819 */ /* 0x000fe200000006ff */
[----:B------:R-:W-:Y:S06]  /*7540*/  BRA.U !UP0, `(.L_x_102) ;  /* 0x0000000108247547 */ /* 0x000fec000b800000 */
[----:B------:R-:W-:Y:S01]  /*7550*/  IMAD.U32 R4, RZ, RZ, UR40 ;  /* 0x00000028ff047e24 */ /* 0x000fe2000f8e00ff */
[----:B------:R-:W-:Y:S01]  /*7560*/  MOV R0, UR53 ;  /* 0x0000003500007c02 */ /* 0x000fe20008000f00 */
[----:B------:R-:W-:Y:S03]  /*7570*/  UIADD3 UR4, UPT, UPT, UR40, 0x1, URZ ;  /* 0x0000000128047890 */ /* 0x000fe6000fffe0ff */
[----:B------:R-:W-:Y:S01]  /*7580*/  @P1 LEA R4, R4, UR37, 0x3 ;  /* 0x0000002504041c11 */ /* 0x000fe2000f8e18ff */
[----:B------:R-:W-:Y:S04]  /*7590*/  UISETP.NE.AND UP0, UPT, UR4, 0x3, UPT ;  /* 0x000000030400788c */ /* 0x000fe8000bf05270 */
[----:B------:R-:W-:Y:S01]  /*75a0*/  @P1 VIADD R4, R4, 0x58 ;  /* 0x0000005804041836 */ /* 0x000fe20000000000 */
[----:B------:R-:W-:Y:S04]  /*75b0*/  USEL UR40, UR4, URZ, UP0 ;  /* 0x000000ff04287287 */ /* 0x000fe80008000000 */
[----:B------:R-:W-:Y:S04]  /*75c0*/  @P1 PRMT R0, R0, 0x654, R4 ;  /* 0x0000065400001816 */ /* 0x000fe80000000004 */
[----:B------:R2:W-:Y:S04]  /*75d0*/  @P1 SYNCS.ARRIVE.TRANS64.RED.A1T0 RZ, [R0+URZ], RZ ;  /* 0x000000ff00ff19a7 */ /* 0x0005e800081004ff */
.L_x_102:
[----:B------:R-:W4:Y:S01]  /*75e0*/  @P1 SYNCS.PHASECHK.TRANS64.TRYWAIT P0, [R2+URZ+0x40], R3 ;  /* 0x00004003020015a7 */ /* 0x000f2200080011ff */
[----:B------:R-:W-:Y:S01]  /*75f0*/  BSSY B1, `(.L_x_103) ;  /* 0x0000015000017945 */ /* 0x000fe20003800000 */
[----:B----4-:R-:W-:Y:S03]  /*7600*/  @P1 SEL R75, RZ, 0x1, !P0 ;  /* 0x00000001ff4b1807 */ /* 0x010fe60004000000 */
[----:B------:R-:W-:Y:S05]  /*7610*/  @!P1 BRA `(.L_x_104) ;  /* 0x0000000000489947 */ /* 0x000fea0003800000 */
[----:B------:R-:W-:Y:S01]  /*7620*/  ISETP.NE.AND P1, PT, R108, RZ, PT ;  /* 0x000000ff6c00720c */ /* 0x000fe20003f25270 */
[----:B------:R-:W-:Y:S01]  /*7630*/  BSSY B0, `(.L_x_105) ;  /* 0x000000a000007945 */ /* 0x000fe20003800000 */
[----:B------:R-:W-:Y:S11]  /*7640*/  ISETP.NE.AND P0, PT, R75, RZ, PT ;  /* 0x000000ff4b00720c */ /* 0x000ff60003f05270 */
[----:B------:R-:W-:Y:S04]  /*7650*/  @P1 IMAD R74, R74, 0x2000, R99 ;  /* 0x000020004a4a1824 */ /* 0x000fe800078e0263 */
[----:B------:R-:W-:Y:S01]  /*7660*/  @P1 IMAD.IADD R4, R106, 0x1, R74 ;  /* 0x000000016a041824 */ /* 0x000fe200078e024a */
[----:B------:R-:W-:Y:S03]  /*7670*/  @P1 IADD3 R3, PT, PT, R105, R74, RZ ;  /* 0x0000004a69031210 */ /* 0x000fe60007ffe0ff */
[----:B--2---:R-:W-:Y:S01]  /*7680*/  @P1 IMAD.IADD R0, R98, 0x1, R4 ;  /* 0x0000000162001824 */ /* 0x004fe200078e0204 */
[----:B------:R-:W-:Y:S06]  /*7690*/  @P0 BRA `(.L_x_106) ;  /* 0x00000000000c0947 */ /* 0x000fec0003800000 */
[----:B------:R-:W-:Y:S04]  /*76a0*/  SHF.L.U32 R107, R107, 0x1f, RZ ;  /* 0x0000001f6b6b7819 */ /* 0x000fe800000006ff */
[----:B------:R-:W2:Y:S02]  /*76b0*/  SYNCS.PHASECHK.TRANS64.TRYWAIT P0, [R2+URZ+0x40], R107 ;  /* 0x0000406b020075a7 */ /* 0x000ea400080011ff */
[----:B--2---:R-:W-:Y:S05]  /*76c0*/  @!P0 BRA `(.L_x_107) ;  /* 0x0000001800008947 */ /* 0x004fea0003800000 */
.L_x_106:
[----:B------:R-:W-:Y:S05]  /*76d0*/  BSYNC B0 ;  /* 0x0000000000007941 */ /* 0x000fea0003800000 */
.L_x_105:
[----:B------:R-:W-:Y:S11]  /*76e0*/  ISETP.NE.AND P0, PT, R108, RZ, PT ;  /* 0x000000ff6c00720c */ /* 0x000ff60003f05270 */
[----:B------:R-:W-:Y:S02]  /*76f0*/  @!UPT UIADD3 URZ, UPT, UPT, URZ, URZ, URZ ;  /* 0x000000fffffff290 */ /* 0x000fe4000fffe0ff */
[----:B------:R4:W1:Y:S04]  /*7700*/  @P0 LDS.128 R56, [R74] ;  /* 0x000000004a380984 */ /* 0x0008680000000c00 */
[----:B------:R4:W1:Y:S04]  /*7710*/  @P0 LDS.128 R68, [R3+0x20] ;  /* 0x0000200003440984 */ /* 0x0008680000000c00 */
[----:B------:R4:W1:Y:S04]  /*7720*/  @P0 LDS.128 R60, [R4+0x10] ;  /* 0x00001000043c0984 */ /* 0x0008680000000c00 */
[----:B------:R4:W1:Y:S02]  /*7730*/  @P0 LDS.128 R76, [R0+0x10] ;  /* 0x00001000004c0984 */ /* 0x0008640000000c00 */
.L_x_104:
[----:B------:R-:W-:Y:S05]  /*7740*/  BSYNC B1 ;  /* 0x0000000000017941 */ /* 0x000fea0003800000 */
.L_x_103:
[----:B--2-4-:R-:W-:Y:S05]  /*7750*/  VIADD R0, R48, 0x20 ;  /* 0x0000002030007836 */ /* 0x014fea0000000000 */
[----:B------:R-:W-:Y:S04]  /*7760*/  SHF.R.U32.HI R0, RZ, 0x15, R0 ;  /* 0x00000015ff007819 */ /* 0x000fe80000011600 */
[----:B------:R-:W-:Y:S11]  /*7770*/  LOP3.LUT P0, RZ, R0, 0x3, R92, 0x48, !PT ;  /* 0x0000000300ff7812 */ /* 0x000ff6000780485c */
[----:B------:R-:W-:Y:S02]  /*7780*/  @!UPT UIADD3 URZ, UPT, UPT, URZ, URZ, URZ ;  /* 0x000000fffffff290 */ /* 0x000fe4000fffe0ff */
[----:B------:R-:W-:Y:S05]  /*7790*/  @!P0 BRA `(.L_x_108) ;  /* 0x0000000000408947 */ /* 0x000fea0003800000 */
[----:B------:R-:W2:Y:S01]  /*77a0*/  LDCU.64 UR8, c[0x4][0x70] ;  /* 0x01000e00ff0877ac */ /* 0x000ea20008000a00 */
[----:B------:R-:W-:Y:S01]  /*77b0*/  MOV R3, 0x0 ;  /* 0x0000000000037802 */ /* 0x000fe20000000f00 */
[----:B------:R-:W-:Y:S02]  /*77c0*/  HFMA2 R12, -RZ, RZ, 0, 5.9604644775390625e-08 ;  /* 0x00000001ff0c7431 */ /* 0x000fe400000001ff */
[----:B-1----:R-:W-:Y:S02]  /*77d0*/  IMAD.MOV.U32 R8, RZ, RZ, 0x192 ;  /* 0x00000192ff087424 */ /* 0x002fe400078e00ff */
[----:B------:R-:W-:Y:S01]  /*77e0*/  IMAD.MOV.U32 R13, RZ, RZ, RZ ;  /* 0x000000ffff0d7224 */ /* 0x000fe200078e00ff */
[----:B------:R-:W1:Y:S01]  /*77f0*/  LDCU.64 UR6, c[0x4][0x78] ;  /* 0x01000f00ff0677ac */ /* 0x000e620008000a00 */
[----:B------:R-:W4:Y:S01]  /*7800*/  LDC.64 R2, c[0x4][R3] ;  /* 0x0100000003027b82 */ /* 0x000f220000000a00 */
[----:B------:R-:W5:Y:S01]  /*7810*/  LDCU.64 UR4, c[0x4][0x10] ;  /* 0x01000200ff0477ac */ /* 0x000f620008000a00 */
[----:B--2---:R-:W-:Y:S01]  /*7820*/  MOV R5, UR9 ;  /* 0x0000000900057c02 */ /* 0x004fe20008000f00 */
[----:B------:R-:W-:Y:S01]  /*7830*/  IMAD.U32 R4, RZ, RZ, UR8 ;  /* 0x00000008ff047e24 */ /* 0x000fe2000f8e00ff */
[----:B-1----:R-:W-:Y:S01]  /*7840*/  MOV R7, UR7 ;  /* 0x0000000700077c02 */ /* 0x002fe20008000f00 */
[----:B------:R-:W-:Y:S01]  /*7850*/  IMAD.U32 R6, RZ, RZ, UR6 ;  /* 0x00000006ff067e24 */ /* 0x000fe2000f8e00ff */
[----:B-----5:R-:W-:Y:S01]  /*7860*/  MOV R11, UR5 ;  /* 0x00000005000b7c02 */ /* 0x020fe20008000f00 */
[----:B------:R-:W-:Y:S02]  /*7870*/  IMAD.U32 R10, RZ, RZ, UR4 ;  /* 0x00000004ff0a7e24 */ /* 0x000fe4000f8e00ff */
[----:B------:R-:W-:Y:S07]  /*7880*/  LEPC R20, `(.L_x_108) ;  /* 0x000000001014794e */ /* 0x000fee0000000000 */
[----:B---34-:R-:W-:Y:S05]  /*7890*/  CALL.ABS.NOINC R2 ;  /* 0x0000000002007343 */ /* 0x018fea0003c00000 */
.L_x_108:
[----:B------:R-:W-:Y:S01]  /*78a0*/  ISETP.NE.AND P0, PT, R100, RZ, PT ;  /* 0x000000ff6400720c */ /* 0x000fe20003f05270 */
[----:B------:R-:W-:Y:S05]  /*78b0*/  WARPSYNC.ALL ;  /* 0x0000000000007948 */ /* 0x000fea0003800000 */
[----:B------:R-:W-:Y:S01]  /*78c0*/  R2UR UR4, R48 ;  /* 0x00000000300472ca */ /* 0x000fe200000e0000 */
[----:B------:R-:W-:Y:S01]  /*78d0*/  USHF.L.U32 UR6, UR39, 0xd, URZ ;  /* 0x0000000d27067899 */ /* 0x000fe200080006ff */
[----:B------:R-:W-:Y:S01]  /*78e0*/  R2UR UR5, R73 ;  /* 0x00000000490572ca */ /* 0x000fe200000e0000 */
[----:B------:R-:W-:Y:S01]  /*78f0*/  BSSY.RECONVERGENT B0, `(.L_x_109) ;  /* 0x000008e000007945 */ /* 0x000fe20003800200 */
[C---:B-1----:R-:W-:Y:S02]  /*7900*/  SHF.L.U32 R0, R56.reuse, 0x10, RZ ;  /* 0x0000001038007819 */ /* 0x042fe400000006ff */
[----:B------:R-:W-:Y:S02]  /*7910*/  LOP3.LUT R2, R56, 0xffff0000, RZ, 0xc0, !PT ;  /* 0xffff000038027812 */ /* 0x000fe400078ec0ff */
[C---:B------:R-:W-:Y:S02]  /*7920*/  SHF.L.U32 R3, R57.reuse, 0x10, RZ ;  /* 0x0000001039037819 */ /* 0x040fe400000006ff */
[----:B------:R-:W-:Y:S02]  /*7930*/  LOP3.LUT R48, R57, 0xffff0000, RZ, 0xc0, !PT ;  /* 0xffff000039307812 */ /* 0x000fe400078ec0ff */
[C---:B------:R-:W-:Y:S01]  /*7940*/  SHF.L.U32 R50, R58.reuse, 0x10, RZ ;  /* 0x000000103a327819 */ /* 0x040fe200000006ff */
[----:B------:R-:W1:Y:S01]  /*7950*/  LDTM.x32 R4, tmem[UR4+0x20] ;  /* 0x00002004000479ee */ /* 0x000e6200082c0000 */
[----:B------:R-:W-:Y:S01]  /*7960*/  LOP3.LUT R51, R58, 0xffff0000, RZ, 0xc0, !PT ;  /* 0xffff00003a337812 */ /* 0x000fe200078ec0ff */
[----:B------:R-:W-:Y:S01]  /*7970*/  NOP ;  /* 0x0000000000007918 */ /* 0x000fe20000000000 */
[C---:B------:R-:W-:Y:S01]  /*7980*/  SHF.L.U32 R52, R59.reuse, 0x10, RZ ;  /* 0x000000103b347819 */ /* 0x040fe200000006ff */
[----:B------:R-:W-:Y:S01]  /*7990*/  UIADD3 UR4, UPT, UPT, UR5, 0xb0, URZ ;  /* 0x000000b005047890 */ /* 0x000fe2000fffe0ff */
[----:B------:R-:W-:Y:S02]  /*79a0*/  LOP3.LUT R53, R59, 0xffff0000, RZ, 0xc0, !PT ;  /* 0xffff00003b357812 */ /* 0x000fe400078ec0ff */
[C---:B------:R-:W-:Y:S01]  /*79b0*/  SHF.L.U32 R54, R60.reuse, 0x10, RZ ;  /* 0x000000103c367819 */ /* 0x040fe200000006ff */
[----:B------:R-:W-:Y:S01]  /*79c0*/  UPRMT UR4, UR53, 0x654, UR4 ;  /* 0x0000065435047896 */ /* 0x000fe20008000004 */
[----:B------:R-:W-:Y:S02]  /*79d0*/  LOP3.LUT R55, R60, 0xffff0000, RZ, 0xc0, !PT ;  /* 0xffff00003c377812 */ /* 0x000fe400078ec0ff */
[C---:B------:R-:W-:Y:S02]  /*79e0*/  SHF.L.U32 R56, R61.reuse, 0x10, RZ ;  /* 0x000000103d387819 */ /* 0x040fe400000006ff */
[----:B------:R-:W-:Y:S02]  /*79f0*/  LOP3.LUT R57, R61, 0xffff0000, RZ, 0xc0, !PT ;  /* 0xffff00003d397812 */ /* 0x000fe400078ec0ff */
[C---:B------:R-:W-:Y:S02]  /*7a00*/  SHF.L.U32 R58, R62.reuse, 0x10, RZ ;  /* 0x000000103e3a7819 */ /* 0x040fe400000006ff */
[----:B------:R-:W-:Y:S01]  /*7a10*/  LOP3.LUT R59, R62, 0xffff0000, RZ, 0xc0, !PT ;  /* 0xffff00003e3b7812 */ /* 0x000fe200078ec0ff */
[----:B-1----:R-:W-:Y:S01]  /*7a20*/  SYNCS.ARRIVE.TRANS64.RED.A1T0 RZ, [UR4], RZ ;  /* 0x000000ffffff79a7 */ /* 0x002fe20008100404 */
[C---:B------:R-:W-:Y:S02]  /*7a30*/  SHF.L.U32 R60, R63.reuse, 0x10, RZ ;  /* 0x000000103f3c7819 */ /* 0x040fe400000006ff */
[----:B------:R-:W-:Y:S02]  /*7a40*/  LOP3.LUT R61, R63, 0xffff0000, RZ, 0xc0, !PT ;  /* 0xffff00003f3d7812 */ /* 0x000fe400078ec0ff */
[C---:B------:R-:W-:Y:S01]  /*7a50*/  SHF.L.U32 R62, R68.reuse, 0x10, RZ ;  /* 0x00000010443e7819 */ /* 0x040fe200000006ff */
[C---:B------:R-:W-:Y:S01]  /*7a60*/  FMUL R4, R47.reuse, R4 ;  /* 0x000000042f047220 */ /* 0x040fe20000400000 */
[----:B------:R-:W-:Y:S01]  /*7a70*/  LOP3.LUT R63, R68, 0xffff0000, RZ, 0xc0, !PT ;  /* 0xffff0000443f7812 */ /* 0x000fe200078ec0ff */
[----:B------:R-:W-:Y:S01]  /*7a80*/  FMUL R5, R47, R5 ;  /* 0x000000052f057220 */ /* 0x000fe20000400000 */
[----:B---3--:R-:W-:Y:S01]  /*7a90*/  SHF.L.U32 R64, R69, 0x10, RZ ;  /* 0x0000001045407819 */ /* 0x008fe200000006ff */
[----:B------:R-:W-:Y:S01]  /*7aa0*/  FMUL R6, R47, R6 ;  /* 0x000000062f067220 */ /* 0x000fe20000400000 */
[----:B------:R-:W-:Y:S01]  /*7ab0*/  LOP3.LUT R65, R69, 0xffff0000, RZ, 0xc0, !PT ;  /* 0xffff000045417812 */ /* 0x000fe200078ec0ff */
[----:B------:R-:W-:Y:S01]  /*7ac0*/  FMUL R7, R47, R7 ;  /* 0x000000072f077220 */ /* 0x000fe20000400000 */
[----:B------:R-:W-:Y:S01]  /*7ad0*/  SHF.L.U32 R66, R70, 0x10, RZ ;  /* 0x0000001046427819 */ /* 0x000fe200000006ff */
[----:B------:R-:W-:Y:S01]  /*7ae0*/  FFMA R4, R49, R0, R4 ;  /* 0x0000000031047223 */ /* 0x000fe20000000004 */
[C---:B------:R-:W-:Y:S01]  /*7af0*/  SHF.L.U32 R74, R78.reuse, 0x10, RZ ;  /* 0x000000104e4a7819 */ /* 0x040fe200000006ff */
[----:B------:R-:W-:Y:S01]  /*7b00*/  FMUL R8, R47, R8 ;  /* 0x000000082f087220 */ /* 0x000fe20000400000 */
[----:B------:R-:W-:Y:S01]  /*7b10*/  LOP3.LUT R75, R78, 0xffff0000, RZ, 0xc0, !PT ;  /* 0xffff00004e4b7812 */ /* 0x000fe200078ec0ff */
[C---:B------:R-:W-:Y:S01]  /*7b20*/  FFMA R5, R49.reuse, R2, R5 ;  /* 0x0000000231057223 */ /* 0x040fe20000000005 */
[----:B------:R-:W-:Y:S01]  /*7b30*/  LOP3.LUT R67, R70, 0xffff0000, RZ, 0xc0, !PT ;  /* 0xffff000046437812 */ /* 0x000fe200078ec0ff */
[C---:B------:R-:W-:Y:S01]  /*7b40*/  FFMA R6, R49.reuse, R3, R6 ;  /* 0x0000000331067223 */ /* 0x040fe20000000006 */
[----:B------:R-:W-:Y:S01]  /*7b50*/  FFMA R7, R49, R48, R7 ;  /* 0x0000003031077223 */ /* 0x000fe20000000007 */
[----:B------:R-:W-:Y:S01]  /*7b60*/  IADD3 R78, PT, PT, R99, UR6, RZ ;  /* 0x00000006634e7c10 */ /* 0x000fe2000fffe0ff */
[----:B------:R-:W-:Y:S01]  /*7b70*/  FFMA R8, R49, R50, R8 ;  /* 0x0000003231087223 */ /* 0x000fe20000000008 */
[----:B------:R-:W-:Y:S01]  /*7b80*/  F2FP.BF16.F32.PACK_AB R4, R5, R4 ;  /* 0x000000040504723e */ /* 0x000fe200000010ff */
[----:B------:R-:W-:Y:S01]  /*7b90*/  FMUL R9, R47, R9 ;  /* 0x000000092f097220 */ /* 0x000fe20000400000 */
[----:B------:R-:W-:Y:S01]  /*7ba0*/  F2FP.BF16.F32.PACK_AB R5, R7, R6 ;  /* 0x000000060705723e */ /* 0x000fe200000010ff */
[----:B------:R-:W-:Y:S01]  /*7bb0*/  FMUL R0, R47, R10 ;  /* 0x0000000a2f007220 */ /* 0x000fe20000400000 */
[-C--:B------:R-:W-:Y:S01]  /*7bc0*/  IADD3 R106, PT, PT, R106, R78.reuse, RZ ;  /* 0x0000004e6a6a7210 */ /* 0x080fe20007ffe0ff */
[----:B------:R-:W-:Y:S01]  /*7bd0*/  FFMA R9, R49, R51, R9 ;  /* 0x0000003331097223 */ /* 0x000fe20000000009 */
[----:B------:R-:W-:Y:S01]  /*7be0*/  IADD3 R105, PT, PT, R105, R78, RZ ;  /* 0x0000004e69697210 */ /* 0x000fe20007ffe0ff */
[----:B------:R-:W-:Y:S01]  /*7bf0*/  FFMA R0, R49, R52, R0 ;  /* 0x0000003431007223 */ /* 0x000fe20000000000 */
[C---:B------:R-:W-:Y:S01]  /*7c00*/  FMUL R2, R47.reuse, R11 ;  /* 0x0000000b2f027220 */ /* 0x040fe20000400000 */
[----:B------:R-:W-:Y:S01]  /*7c10*/  FMUL R3, R47, R12 ;  /* 0x0000000c2f037220 */ /* 0x000fe20000400000 */
[----:B------:R-:W-:Y:S01]  /*7c20*/  F2FP.BF16.F32.PACK_AB R6, R9, R8 ;  /* 0x000000080906723e */ /* 0x000fe200000010ff */
[----:B------:R-:W-:Y:S01]  /*7c30*/  FMUL R10, R47, R13 ;  /* 0x0000000d2f0a7220 */ /* 0x000fe20000400000 */
[C---:B------:R-:W-:Y:S01]  /*7c40*/  FFMA R2, R49.reuse, R53, R2 ;  /* 0x0000003531027223 */ /* 0x040fe20000000002 */
[----:B------:R-:W-:Y:S01]  /*7c50*/  FFMA R3, R49, R54, R3 ;  /* 0x0000003631037223 */ /* 0x000fe20000000003 */
[----:B------:R-:W-:Y:S01]  /*7c60*/  FMUL R11, R47, R14 ;  /* 0x0000000e2f0b7220 */ /* 0x000fe20000400000 */
[----:B------:R-:W-:Y:S01]  /*7c70*/  FFMA R10, R49, R55, R10 ;  /* 0x00000037310a7223 */ /* 0x000fe2000000000a */
[C---:B------:R-:W-:Y:S01]  /*7c80*/  FMUL R15, R47.reuse, R15 ;  /* 0x0000000f2f0f7220 */ /* 0x040fe20000400000 */
[C---:B------:R-:W-:Y:S01]  /*7c90*/  FMUL R12, R47.reuse, R16 ;  /* 0x000000102f0c7220 */ /* 0x040fe20000400000 */
[----:B------:R-:W-:Y:S01]  /*7ca0*/  FMUL R13, R47, R17 ;  /* 0x000000112f0d7220 */ /* 0x000fe20000400000 */
[----:B------:R-:W-:Y:S01]  /*7cb0*/  FFMA R11, R49, R56, R11 ;  /* 0x00000038310b7223 */ /* 0x000fe2000000000b */
[----:B------:R-:W-:Y:S01]  /*7cc0*/  FMUL R14, R47, R18 ;  /* 0x000000122f0e7220 */ /* 0x000fe20000400000 */
[----:B------:R-:W-:Y:S01]  /*7cd0*/  FFMA R15, R49, R57, R15 ;  /* 0x00000039310f7223 */ /* 0x000fe2000000000f */
[----:B------:R-:W-:Y:S01]  /*7ce0*/  FMUL R19, R47, R19 ;  /* 0x000000132f137220 */ /* 0x000fe20000400000 */
[----:B------:R-:W-:Y:S01]  /*7cf0*/  F2FP.BF16.F32.PACK_AB R7, R2, R0 ;  /* 0x000000000207723e */ /* 0x000fe200000010ff */
[----:B------:R-:W-:Y:S01]  /*7d00*/  FFMA R12, R49, R58, R12 ;  /* 0x0000003a310c7223 */ /* 0x000fe2000000000c */
[----:B------:R-:W-:Y:S01]  /*7d10*/  FMUL R16, R47, R20 ;  /* 0x000000142f107220 */ /* 0x000fe20000400000 */
[----:B------:R-:W-:Y:S01]  /*7d20*/  FFMA R13, R49, R59, R13 ;  /* 0x0000003b310d7223 */ /* 0x000fe2000000000d */
[----:B------:R-:W-:Y:S01]  /*7d30*/  FMUL R17, R47, R21 ;  /* 0x000000152f117220 */ /* 0x000fe20000400000 */
[----:B------:R1:W-:Y:S01]  /*7d40*/  STS.128 [R99+UR6], R4 ;  /* 0x0000000463007988 */ /* 0x0003e20008000c06 */
[----:B------:R-:W-:Y:S01]  /*7d50*/  SHF.L.U32 R68, R71, 0x10, RZ ;  /* 0x0000001047447819 */ /* 0x000fe200000006ff */
[----:B------:R-:W-:Y:S01]  /*7d60*/  FFMA R14, R49, R60, R14 ;  /* 0x0000003c310e7223 */ /* 0x000fe2000000000e */
[----:B------:R-:W-:Y:S01]  /*7d70*/  LOP3.LUT R69, R71, 0xffff0000, RZ, 0xc0, !PT ;  /* 0xffff000047457812 */ /* 0x000fe200078ec0ff */
[----:B------:R-:W-:Y:S01]  /*7d80*/  FMUL R18, R47, R22 ;  /* 0x000000162f127220 */ /* 0x000fe20000400000 */
[----:B------:R-:W-:Y:S01]  /*7d90*/  SHF.L.U32 R70, R76, 0x10, RZ ;  /* 0x000000104c467819 */ /* 0x000fe200000006ff */
[----:B------:R-:W-:Y:S01]  /*7da0*/  FFMA R19, R49, R61, R19 ;  /* 0x0000003d31137223 */ /* 0x000fe20000000013 */
[----:B------:R-:W-:Y:S01]  /*7db0*/  FMUL R23, R47, R23 ;  /* 0x000000172f177220 */ /* 0x000fe20000400000 */
[----:B------:R-:W-:Y:S01]  /*7dc0*/  FFMA R16, R49, R62, R16 ;  /* 0x0000003e31107223 */ /* 0x000fe20000000010 */
[----:B------:R-:W-:Y:S01]  /*7dd0*/  FMUL R20, R47, R24 ;  /* 0x000000182f147220 */ /* 0x000fe20000400000 */
[----:B------:R-:W-:Y:S01]  /*7de0*/  FFMA R17, R49, R63, R17 ;  /* 0x0000003f31117223 */ /* 0x000fe20000000011 */
[----:B------:R-:W-:Y:S01]  /*7df0*/  FMUL R21, R47, R25 ;  /* 0x000000192f157220 */ /* 0x000fe20000400000 */
[----:B------:R-:W-:Y:S01]  /*7e00*/  FFMA R18, R49, R64, R18 ;  /* 0x0000004031127223 */ /* 0x000fe20000000012 */
[----:B------:R-:W-:Y:S01]  /*7e10*/  FMUL R22, R47, R26 ;  /* 0x0000001a2f167220 */ /* 0x000fe20000400000 */
[----:B------:R-:W-:Y:S01]  /*7e20*/  F2FP.BF16.F32.PACK_AB R8, R10, R3 ;  /* 0x000000030a08723e */ /* 0x000fe200000010ff */
[----:B------:R-:W-:Y:S01]  /*7e30*/  FFMA R23, R49, R65, R23 ;  /* 0x0000004131177223 */ /* 0x000fe20000000017 */
[----:B------:R-:W-:Y:S01]  /*7e40*/  F2FP.BF16.F32.PACK_AB R9, R15, R11 ;  /* 0x0000000b0f09723e */ /* 0x000fe200000010ff */
[----:B------:R-:W-:Y:S01]  /*7e50*/  FMUL R27, R47, R27 ;  /* 0x0000001b2f1b7220 */ /* 0x000fe20000400000 */
[----:B------:R-:W-:Y:S01]  /*7e60*/  F2FP.BF16.F32.PACK_AB R10, R13, R12 ;  /* 0x0000000c0d0a723e */ /* 0x000fe200000010ff */
[----:B------:R-:W-:Y:S01]  /*7e70*/  FFMA R20, R49, R66, R20 ;  /* 0x0000004231147223 */ /* 0x000fe20000000014 */
[----:B------:R-:W-:Y:S01]  /*7e80*/  F2FP.BF16.F32.PACK_AB R11, R19, R14 ;  /* 0x0000000e130b723e */ /* 0x000fe200000010ff */
[----:B------:R-:W-:Y:S01]  /*7e90*/  FMUL R24, R47, R28 ;  /* 0x0000001c2f187220 */ /* 0x000fe20000400000 */
[----:B------:R-:W-:Y:S01]  /*7ea0*/  LOP3.LUT R71, R76, 0xffff0000, RZ, 0xc0, !PT ;  /* 0xffff00004c477812 */ /* 0x000fe200078ec0ff */
[----:B------:R-:W-:Y:S01]  /*7eb0*/  FFMA R21, R49, R67, R21 ;  /* 0x0000004331157223 */ /* 0x000fe20000000015 */
[----:B------:R-:W-:Y:S01]  /*7ec0*/  SHF.L.U32 R72, R77, 0x10, RZ ;  /* 0x000000104d487819 */ /* 0x000fe200000006ff */
[----:B------:R1:W-:Y:S01]  /*7ed0*/  STS.128 [R106+0x10], R8 ;  /* 0x000010086a007388 */ /* 0x0003e20000000c00 */
[----:B------:R-:W-:Y:S01]  /*7ee0*/  FMUL R25, R47, R29 ;  /* 0x0000001d2f197220 */ /* 0x000fe20000400000 */
[----:B------:R-:W-:Y:S01]  /*7ef0*/  FFMA R22, R49, R68, R22 ;  /* 0x0000004431167223 */ /* 0x000fe20000000016 */
[----:B------:R-:W-:Y:S01]  /*7f00*/  LOP3.LUT R73, R77, 0xffff0000, RZ, 0xc0, !PT ;  /* 0xffff00004d497812 */ /* 0x000fe200078ec0ff */
[----:B------:R-:W-:Y:S01]  /*7f10*/  FMUL R26, R47, R30 ;  /* 0x0000001e2f1a7220 */ /* 0x000fe20000400000 */
[----:B------:R-:W-:Y:S01]  /*7f20*/  FFMA R27, R49, R69, R27 ;  /* 0x00000045311b7223 */ /* 0x000fe2000000001b */
[----:B------:R-:W-:Y:S01]  /*7f30*/  FMUL R31, R47, R31 ;  /* 0x0000001f2f1f7220 */ /* 0x000fe20000400000 */
[----:B------:R-:W-:Y:S01]  /*7f40*/  FFMA R24, R49, R70, R24 ;  /* 0x0000004631187223 */ /* 0x000fe20000000018 */
[----:B------:R-:W-:Y:S01]  /*7f50*/  FMUL R28, R47, R32 ;  /* 0x000000202f1c7220 */ /* 0x000fe20000400000 */
[----:B------:R-:W-:Y:S01]  /*7f60*/  FFMA R25, R49, R71, R25 ;  /* 0x0000004731197223 */ /* 0x000fe20000000019 */
[----:B------:R-:W-:Y:S01]  /*7f70*/  SHF.L.U32 R76, R79, 0x10, RZ ;  /* 0x000000104f4c7819 */ /* 0x000fe200000006ff */
[----:B------:R-:W-:Y:S01]  /*7f80*/  FMUL R29, R47, R33 ;  /* 0x000000212f1d7220 */ /* 0x000fe20000400000 */
[----:B------:R-:W-:Y:S01]  /*7f90*/  F2FP.BF16.F32.PACK_AB R16, R17, R16 ;  /* 0x000000101110723e */ /* 0x000fe200000010ff */
[----:B------:R-:W-:Y:S01]  /*7fa0*/  FFMA R26, R49, R72, R26 ;  /* 0x00000048311a7223 */ /* 0x000fe2000000001a */
[----:B------:R-:W-:Y:S01]  /*7fb0*/  LOP3.LUT R77, R79, 0xffff0000, RZ, 0xc0, !PT ;  /* 0xffff00004f4d7812 */ /* 0x000fe200078ec0ff */
[----:B------:R-:W-:Y:S01]  /*7fc0*/  FMUL R30, R47, R34 ;  /* 0x000000222f1e7220 */ /* 0x000fe20000400000 */
[----:B------:R-:W-:Y:S01]  /*7fd0*/  F2FP.BF16.F32.PACK_AB R17, R23, R18 ;  /* 0x000000121711723e */ /* 0x000fe200000010ff */
[----:B------:R-:W-:Y:S01]  /*7fe0*/  FFMA R31, R49, R73, R31 ;  /* 0x00000049311f7223 */ /* 0x000fe2000000001f */
[----:B------:R-:W-:Y:S01]  /*7ff0*/  FMUL R35, R47, R35 ;  /* 0x000000232f237220 */ /* 0x000fe20000400000 */
[----:B------:R-:W-:Y:S01]  /*8000*/  F2FP.BF16.F32.PACK_AB R18, R21, R20 ;  /* 0x000000141512723e */ /* 0x000fe200000010ff */
[----:B------:R-:W-:Y:S01]  /*8010*/  FFMA R28, R49, R74, R28 ;  /* 0x0000004a311c7223 */ /* 0x000fe2000000001c */
[----:B------:R-:W-:Y:S01]  /*8020*/  F2FP.BF16.F32.PACK_AB R19, R27, R22 ;  /* 0x000000161b13723e */ /* 0x000fe200000010ff */
[C---:B------:R-:W-:Y:S01]  /*8030*/  FFMA R29, R49.reuse, R75, R29 ;  /* 0x0000004b311d7223 */ /* 0x040fe2000000001d */
[C---:B------:R-:W-:Y:S01]  /*8040*/  FFMA R30, R49.reuse, R76, R30 ;  /* 0x0000004c311e7223 */ /* 0x040fe2000000001e */
[----:B------:R-:W-:Y:S01]  /*8050*/  FFMA R35, R49, R77, R35 ;  /* 0x0000004d31237223 */ /* 0x000fe20000000023 */
[----:B------:R-:W-:Y:S01]  /*8060*/  F2FP.BF16.F32.PACK_AB R24, R25, R24 ;  /* 0x000000181918723e */ /* 0x000fe200000010ff */
[----:B------:R1:W-:Y:S01]  /*8070*/  STS.128 [R105+0x20], R16 ;  /* 0x0000201069007388 */ /* 0x0003e20000000c00 */
[----:B------:R-:W-:Y:S02]  /*8080*/  F2FP.BF16.F32.PACK_AB R25, R31, R26 ;  /* 0x0000001a1f19723e */ /* 0x000fe400000010ff */
[----:B------:R-:W-:Y:S02]  /*8090*/  F2FP.BF16.F32.PACK_AB R26, R29, R28 ;  /* 0x0000001c1d1a723e */ /* 0x000fe400000010ff */
[----:B------:R-:W-:Y:S02]  /*80a0*/  F2FP.BF16.F32.PACK_AB R27, R35, R30 ;  /* 0x0000001e231b723e */ /* 0x000fe400000010ff */
[----:B------:R-:W-:Y:S05]  /*80b0*/  IADD3 R0, PT, PT, R98, R106, RZ ;  /* 0x0000006a62007210 */ /* 0x000fea0007ffe0ff */
        /* <DEDUP_REMOVED lines=9> */
[----:B------:R-:W-:Y:S02]  /*8150*/  UIADD3 UR4, UP0, UPT, UR56, 0xa80, URZ ;  /* 0x00000a8038047890 */ /* 0x000fe4000ff1e0ff */
[----:B------:R-:W-:Y:S02]  /*8160*/  UIADD3 UR9, UPT, UPT, UR45, 0x20, URZ ;  /* 0x000000202d097890 */ /* 0x000fe4000fffe0ff */
[----:B------:R-:W-:Y:S02]  /*8170*/  UIADD3 UR8, UPT, UPT, UR37, 0x200, UR6 ;  /* 0x0000020025087890 */ /* 0x000fe4000fffe006 */
[----:B------:R-:W-:Y:S01]  /*8180*/  UIADD3.X UR5, UPT, UPT, URZ, UR57, URZ, UP0, !UPT ;  /* 0x00000039ff057290 */ /* 0x000fe200087fe4ff */
[----:B------:R-:W-:Y:S01]  /*8190*/  UMOV UR10, UR46 ;  /* 0x0000002e000a7c82 */ /* 0x000fe20008000000 */
[----:B------:R-:W-:Y:S07]  /*81a0*/  UMOV UR11, UR52 ;  /* 0x00000034000b7c82 */ /* 0x000fee0008000000 */
[----:B------:R2:W-:Y:S02]  /*81b0*/  UTMASTG.3D [UR8], [UR4] ;  /* 0x00000008040073b5 */ /* 0x0005e40008010000 */
[----:B--2---:R0:W-:Y:S02]  /*81c0*/  UTMACMDFLUSH ;  /* 0x00000000000079b7 */ /* 0x0041e40000000000 */
.L_x_110:
[----:B------:R-:W-:Y:S05]  /*81d0*/  BSYNC.RECONVERGENT B0 ;  /* 0x0000000000007941 */ /* 0x000fea0003800200 */
.L_x_109:
[----:B------:R-:W-:Y:S01]  /*81e0*/  UIADD3 UR4, UPT, UPT, UR39, 0x1, URZ ;  /* 0x0000000127047890 */ /* 0x000fe2000fffe0ff */
[----:B------:R-:W-:Y:S03]  /*81f0*/  BSSY.RECONVERGENT B0, `(.L_x_111) ;  /* 0x0000008000007945 */ /* 0x000fe60003800200 */
[----:B------:R-:W-:Y:S04]  /*8200*/  UISETP.NE.AND UP0, UPT, UR4, 0x3, UPT ;  /* 0x000000030400788c */ /* 0x000fe8000bf05270 */
[----:B------:R-:W-:Y:S02]  /*8210*/  UISETP.EQ.XOR UP1, UPT, UR38, 0x3, !UP0 ;  /* 0x000000032600788c */ /* 0x000fe4000c722a70 */
[----:B------:R-:W-:Y:S02]  /*8220*/  USEL UR36, UR4, URZ, UP0 ;  /* 0x000000ff04247287 */ /* 0x000fe40008000000 */
[----:B------:R-:W-:Y:S04]  /*8230*/  USEL UR5, URZ, 0x1, !UP1 ;  /* 0x00000001ff057887 */ /* 0x000fe8000c800000 */
[----:B------:R-:W-:Y:S01]  /*8240*/  ULOP3.LUT UR42, UR42, UR5, URZ, 0x3c, !UPT ;  /* 0x000000052a2a7292 */ /* 0x000fe2000f8e3cff */
[----:B------:R-:W-:Y:S11]  /*8250*/  @P0 BRA `(.L_x_112) ;  /* 0x0000000000040947 */ /* 0x000ff60003800000 */
[----:B------:R-:W-:Y:S04]  /*8260*/  DEPBAR.LE SB0, 0x1 ;  /* 0x000080400000791a */ /* 0x000fe80000000000 */
.L_x_112:
[----:B------:R-:W-:Y:S05]  /*8270*/  BSYNC.RECONVERGENT B0 ;  /* 0x0000000000007941 */ /* 0x000fea0003800200 */
.L_x_111:
[----:B------:R-:W-:Y:S01]  /*8280*/  BAR.SYNC.DEFER_BLOCKING 0x1, 0x80 ;  /* 0x0042000000007b1d */ /* 0x000fe20000010000 */
[----:B------:R-:W-:Y:S01]  /*8290*/  UISETP.NE.AND UP0, UPT, UR41, -0x2, UPT ;  /* 0xfffffffe2900788c */ /* 0x000fe2000bf05270 */
[----:B------:R-:W-:Y:S08]  /*82a0*/  IADD3 R45, PT, PT, R45, 0x1, RZ ;  /* 0x000000012d2d7810 */ /* 0x000ff00007ffe0ff */
[----:B------:R-:W-:Y:S05]  /*82b0*/  BRA.U !UP0, `(.L_x_113) ;  /* 0x0000000108287547 */ /* 0x000fea000b800000 */
[----:B------:R-:W-:Y:S01]  /*82c0*/  ISETP.NE.AND P0, PT, R104, RZ, PT ;  /* 0x000000ff6800720c */ /* 0x000fe20003f05270 */
[----:B------:R-:W-:Y:S01]  /*82d0*/  IMAD.U32 R2, RZ, RZ, UR40 ;  /* 0x00000028ff027e24 */ /* 0x000fe2000f8e00ff */
[----:B------:R-:W-:Y:S01]  /*82e0*/  UIADD3 UR4, UPT, UPT, UR40, 0x1, URZ ;  /* 0x0000000128047890 */ /* 0x000fe2000fffe0ff */
[----:B-1----:R-:W-:Y:S03]  /*82f0*/  IMAD.U32 R0, RZ, RZ, UR53 ;  /* 0x00000035ff007e24 */ /* 0x002fe6000f8e00ff */
[----:B------:R-:W-:Y:S04]  /*8300*/  UISETP.NE.AND UP0, UPT, UR4, 0x3, UPT ;  /* 0x000000030400788c */ /* 0x000fe8000bf05270 */
[----:B------:R-:W-:Y:S03]  /*8310*/  USEL UR40, UR4, URZ, UP0 ;  /* 0x000000ff04287287 */ /* 0x000fe60008000000 */
[----:B------:R-:W-:Y:S05]  /*8320*/  @P0 LEA R2, R2, UR37, 0x3 ;  /* 0x0000002502020c11 */ /* 0x000fea000f8e18ff */
[----:B------:R-:W-:Y:S05]  /*8330*/  @P0 VIADD R2, R2, 0x58 ;  /* 0x0000005802020836 */ /* 0x000fea0000000000 */
[----:B------:R-:W-:Y:S04]  /*8340*/  @P0 PRMT R0, R0, 0x654, R2 ;  /* 0x0000065400000816 */ /* 0x000fe80000000002 */
[----:B------:R2:W-:Y:S03]  /*8350*/  @P0 SYNCS.ARRIVE.TRANS64.RED.A1T0 RZ, [R0+URZ], RZ ;  /* 0x000000ff00ff09a7 */ /* 0x0005e600081004ff */
.L_x_113:
[----:B------:R-:W-:Y:S01]  /*8360*/  ISETP.NE.AND P2, PT, R101, RZ, PT ;  /* 0x000000ff6500720c */ /* 0x000fe20003f45270 */
[----:B-12---:R-:W-:Y:S01]  /*8370*/  IMAD.IADD R0, R44, 0x1, R87 ;  /* 0x000000012c007824 */ /* 0x006fe200078e0257 */
[----:B------:R-:W-:Y:S01]  /*8380*/  ISETP.NE.AND P0, PT, R103, 0x2, PT ;  /* 0x000000026700780c */ /* 0x000fe20003f05270 */
[----:B------:R-:W-:Y:S01]  /*8390*/  UIADD3 UR41, UPT, UPT, UR41, 0x2, URZ ;  /* 0x0000000229297890 */ /* 0x000fe2000fffe0ff */
[----:B------:R-:W-:Y:S01]  /*83a0*/  ISETP.NE.AND P1, PT, R45, 0x2, PT ;  /* 0x000000022d00780c */ /* 0x000fe20003f25270 */
[----:B------:R-:W-:Y:S01]  /*83b0*/  IMAD.IADD R14, R43, 0x1, R86 ;  /* 0x000000012b0e7824 */ /* 0x000fe200078e0256 */
[----:B------:R-:W-:Y:S02]  /*83c0*/  R2UR UR20, R0 ;  /* 0x00000000001472ca */ /* 0x000fe400000e0000 */
[----:B------:R-:W-:Y:S02]  /*83d0*/  SEL R2, RZ, 0x1, P0 ;  /* 0x00000001ff027807 */ /* 0x000fe40000000000 */
[----:B------:R-:W-:Y:S02]  /*83e0*/  SEL R0, RZ, 0x1, P1 ;  /* 0x00000001ff007807 */ /* 0x000fe40000800000 */
[----:B------:R-:W-:Y:S02]  /*83f0*/  LOP3.LUT R96, R96, R2, RZ, 0x3c, !PT ;  /* 0x0000000260607212 */ /* 0x000fe400078e3cff */
[----:B------:R-:W-:Y:S02]  /*8400*/  @P2 R2UR UR52, R95 ;  /* 0x000000005f3422ca */ /* 0x000fe400000e0000 */
[----:B------:R-:W-:Y:S02]  /*8410*/  LOP3.LUT R97, R97, R0, RZ, 0x3c, !PT ;  /* 0x0000000061617212 */ /* 0x000fe400078e3cff */
[----:B------:R-:W-:Y:S02]  /*8420*/  SEL R103, R103, RZ, P0 ;  /* 0x000000ff67677207 */ /* 0x000fe40000000000 */
[----:B------:R-:W-:Y:S01]  /*8430*/  SEL R45, R45, RZ, P1 ;  /* 0x000000ff2d2d7207 */ /* 0x000fe20000800000 */
[----:B------:R-:W-:Y:S08]  /*8440*/  @P2 BRA `(.L_x_114) ;  /* 0xffffffd800042947 */ /* 0x000ff0000383ffff */
[----:B------:R-:W-:-:S09]  /*8450*/  UISETP.NE.AND UP0, UPT, UR54, URZ, UPT ;  /* 0x000000ff3600728c */ /* 0x000fd2000bf05270 */
[----:B------:R-:W-:Y:S05]  /*8460*/  BRA.U !UP0, `(.L_x_115) ;  /* 0x0000000108487547 */ /* 0x000fea000b800000 */
[----:B------:R-:W1:Y:S02]  /*8470*/  LDCU.64 UR4, c[0x0][0xc90] ;  /* 0x00019200ff0477ac */ /* 0x000e640008000a00 */
[----:B-1----:R-:W-:-:S04]  /*8480*/  UISETP.NE.U32.AND UP0, UPT, UR4, URZ, UPT ;  /* 0x000000ff0400728c */ /* 0x002fc8000bf05070 */
[----:B------:R-:W-:-:S09]  /*8490*/  UISETP.NE.AND.EX UP0, UPT, UR5, URZ, UPT, UP0 ;  /* 0x000000ff0500728c */ /* 0x000fd2000bf05300 */
[----:B------:R-:W-:Y:S05]  /*84a0*/  BRA.U UP0, `(.L_x_116) ;  /* 0x00000001000c7547 */ /* 0x000fea000b800000 */
[----:B------:R-:W-:-:S13]  /*84b0*/  FSETP.NEU.AND P0, PT, R49, RZ, PT ;  /* 0x000000ff3100720b */ /* 0x000fda0003f0d000 */
[----:B------:R-:W-:Y:S05]  /*84c0*/  @!P0 EXIT ;  /* 0x000000000000894d */ /* 0x000fea0003800000 */
[----:B------:R-:W-:Y:S05]  /*84d0*/  BRA `(.L_x_115) ;  /* 0x00000000002c7947 */ /* 0x000fea0003800000 */
.L_x_116:
[----:B------:R-:W-:Y:S01]  /*84e0*/  ISETP.NE.AND P0, PT, R102, RZ, PT ;  /* 0x000000ff6600720c */ /* 0x000fe20003f05270 */
[----:B------:R-:W-:-:S12]  /*84f0*/  BSSY.RECONVERGENT B0, `(.L_x_115) ;  /* 0x0000009000007945 */ /* 0x000fd80003800200 */
[----:B------:R-:W-:Y:S05]  /*8500*/  @P0 BRA `(.L_x_117) ;  /* 0x0000000000140947 */ /* 0x000fea0003800000 */
[----:B------:R-:W1:Y:S02]  /*8510*/  LDCU.64 UR4, c[0x0][0xc88] ;  /* 0x00019100ff0477ac */ /* 0x000e640008000a00 */
[----:B-1----:R-:W-:-:S04]  /*8520*/  ISETP.NE.U32.AND P0, PT, RZ, UR4, PT ;  /* 0x00000004ff007c0c */ /* 0x002fc8000bf05070 */
[----:B------:R-:W-:-:S13]  /*8530*/  ISETP.NE.AND.EX P0, PT, RZ, UR5, PT, P0 ;  /* 0x00000005ff007c0c */ /* 0x000fda000bf05300 */
[----:B------:R-:W-:Y:S05]  /*8540*/  @!P0 EXIT ;  /* 0x000000000000894d */ /* 0x000fea0003800000 */
[----:B------:R-:W-:Y:S05]  /*8550*/  BRA `(.L_x_118) ;  /* 0x0000000000087947 */ /* 0x000fea0003800000 */
.L_x_117:
[----:B------:R-:W-:-:S13]  /*8560*/  FSETP.NEU.AND P0, PT, R49, RZ, PT ;  /* 0x000000ff3100720b */ /* 0x000fda0003f0d000 */
[----:B------:R-:W-:Y:S05]  /*8570*/  @!P0 EXIT ;  /* 0x000000000000894d */ /* 0x000fea0003800000 */
.L_x_118:
[----:B------:R-:W-:Y:S05]  /*8580*/  BSYNC.RECONVERGENT B0 ;  /* 0x0000000000007941 */ /* 0x000fea0003800200 */
.L_x_115:
[----:B------:R-:W-:Y:S01]  /*8590*/  ULEA UR4, UR40, UR37, 0x3 ;  /* 0x0000002528047291 */ /* 0x000fe2000f8e18ff */
[----:B------:R-:W-:-:S04]  /*85a0*/  DEPBAR.LE SB0, 0x0 ;  /* 0x000080000000791a */ /* 0x000fc80000000000 */
[----:B------:R-:W-:-:S04]  /*85b0*/  UIADD3 UR4, UPT, UPT, UR4, 0x58, URZ ;  /* 0x0000005804047890 */ /* 0x000fc8000fffe0ff */
[----:B------:R-:W-:-:S09]  /*85c0*/  UPRMT UR4, UR53, 0x654, UR4 ;  /* 0x0000065435047896 */ /* 0x000fd20008000004 */
[----:B------:R-:W-:Y:S01]  /*85d0*/  SYNCS.ARRIVE.TRANS64.RED.A1T0 RZ, [UR4], RZ ;  /* 0x000000ffffff79a7 */ /* 0x000fe20008100404 */
[----:B------:R-:W-:Y:S05]  /*85e0*/  EXIT ;  /* 0x000000000000794d */ /* 0x000fea0003800000 */
.L_x_19:
[----:B--2---:R2:W1:Y:S02]  /*85f0*/  SYNCS.PHASECHK.TRANS64.TRYWAIT P0, [R2+URZ+0xd0], R3 ;  /* 0x0000d003020075a7 */ /* 0x00446400080011ff */
[----:B-1----:R-:W-:Y:S05]  /*8600*/  @!P0 NANOSLEEP.SYNCS 0x989680 ;  /* 0x009896800000895d */ /* 0x002fea0003900000 */
[----:B------:R-:W1:Y:S02]  /*8610*/  @!P0 SYNCS.PHASECHK.TRANS64 P0, [R2+URZ+0xd0], R3 ;  /* 0x0000d003020085a7 */ /* 0x000e6400080010ff */
[----:B-1----:R-:W-:Y:S05]  /*8620*/  @!P0 BRA `(.L_x_19) ;  /* 0xfffffffc00f08947 */ /* 0x002fea000383ffff */
[----:B------:R-:W-:Y:S05]  /*8630*/  BRA `(.L_x_119) ;  /* 0xffffff8c00f47947 */ /* 0x000fea000383ffff */
.L_x_22:
[----:B------:R-:W-:-:S07]  /*8640*/  MOV R2, UR49 ;  /* 0x0000003100027c02 */ /* 0x000fce0008000f00 */
.L_x_120:
[----:B-1----:R1:W2:Y:S02]  /*8650*/  SYNCS.PHASECHK.TRANS64.TRYWAIT P0, [R2+URZ+0x20], R4 ;  /* 0x00002004020075a7 */ /* 0x0022a400080011ff */
[----:B--2---:R-:W-:Y:S05]  /*8660*/  @!P0 NANOSLEEP.SYNCS 0x989680 ;  /* 0x009896800000895d */ /* 0x004fea0003900000 */
[----:B------:R-:W2:Y:S02]  /*8670*/  @!P0 SYNCS.PHASECHK.TRANS64 P0, [R2+URZ+0x20], R4 ;  /* 0x00002004020085a7 */ /* 0x000ea400080010ff */
[----:B--2---:R-:W-:Y:S05]  /*8680*/  @!P0 BRA `(.L_x_120) ;  /* 0xfffffffc00f08947 */ /* 0x004fea000383ffff */
[----:B------:R-:W-:Y:S05]  /*8690*/  BRA `(.L_x_21) ;  /* 0xffffff90004c7947 */ /* 0x000fea000383ffff */
.L_x_30:
[----:B------:R-:W-:-:S07]  /*86a0*/  MOV R2, UR49 ;  /* 0x0000003100027c02 */ /* 0x000fce0008000f00 */
.L_x_121:
[----:B-1----:R1:W2:Y:S02]  /*86b0*/  SYNCS.PHASECHK.TRANS64.TRYWAIT P0, [R2+URZ+0x20], R4 ;  /* 0x00002004020075a7 */ /* 0x0022a400080011ff */
[----:B--2---:R-:W-:Y:S05]  /*86c0*/  @!P0 NANOSLEEP.SYNCS 0x989680 ;  /* 0x009896800000895d */ /* 0x004fea0003900000 */
[----:B------:R-:W2:Y:S02]  /*86d0*/  @!P0 SYNCS.PHASECHK.TRANS64 P0, [R2+URZ+0x20], R4 ;  /* 0x00002004020085a7 */ /* 0x000ea400080010ff */
[----:B--2---:R-:W-:Y:S05]  /*86e0*/  @!P0 BRA `(.L_x_121) ;  /* 0xfffffffc00f08947 */ /* 0x004fea000383ffff */
[----:B------:R-:W-:Y:S05]  /*86f0*/  BRA `(.L_x_29) ;  /* 0xffffff94007c7947 */ /* 0x000fea000383ffff */
.L_x_36:
[----:B-1----:R1:W2:Y:S02]  /*8700*/  SYNCS.PHASECHK.TRANS64.TRYWAIT P0, [R2+URZ+0x80], R3 ;  /* 0x00008003020075a7 */ /* 0x0022a400080011ff */
[----:B--2---:R-:W-:Y:S05]  /*8710*/  @!P0 NANOSLEEP.SYNCS 0x989680 ;  /* 0x009896800000895d */ /* 0x004fea0003900000 */
[----:B------:R-:W2:Y:S02]  /*8720*/  @!P0 SYNCS.PHASECHK.TRANS64 P0, [R2+URZ+0x80], R3 ;  /* 0x00008003020085a7 */ /* 0x000ea400080010ff */
[----:B--2---:R-:W-:Y:S05]  /*8730*/  @!P0 BRA `(.L_x_36) ;  /* 0xfffffffc00f08947 */ /* 0x004fea000383ffff */
[----:B------:R-:W-:Y:S05]  /*8740*/  BRA `(.L_x_122) ;  /* 0xffffff98008c7947 */ /* 0x000fea000383ffff */
.L_x_40:
[----:B----4-:R-:W-:-:S07]  /*8750*/  MOV R0, UR4 ;  /* 0x0000000400007c02 */ /* 0x010fce0008000f00 */
.L_x_123:
[----:B-1----:R1:W2:Y:S02]  /*8760*/  SYNCS.PHASECHK.TRANS64.TRYWAIT P0, [R0+URZ], R2 ;  /* 0x00000002000075a7 */ /* 0x0022a400080011ff */
[----:B--2---:R-:W-:Y:S05]  /*8770*/  @!P0 NANOSLEEP.SYNCS 0x989680 ;  /* 0x009896800000895d */ /* 0x004fea0003900000 */
[----:B------:R-:W2:Y:S02]  /*8780*/  @!P0 SYNCS.PHASECHK.TRANS64 P0, [R0+URZ], R2 ;  /* 0x00000002000085a7 */ /* 0x000ea400080010ff */
[----:B--2---:R-:W-:Y:S05]  /*8790*/  @!P0 BRA `(.L_x_123) ;  /* 0xfffffffc00f08947 */ /* 0x004fea000383ffff */
[----:B------:R-:W-:Y:S05]  /*87a0*/  BRA `(.L_x_124) ;  /* 0xffffffa000007947 */ /* 0x000fea000383ffff */
.L_x_41:
[----:B----4-:R-:W-:-:S07]  /*87b0*/  MOV R0, UR5 ;  /* 0x0000000500007c02 */ /* 0x010fce0008000f00 */
.L_x_125:
[----:B-1----:R1:W2:Y:S02]  /*87c0*/  SYNCS.PHASECHK.TRANS64.TRYWAIT P0, [R0+URZ], R3 ;  /* 0x00000003000075a7 */ /* 0x0022a400080011ff */
[----:B--2---:R-:W-:Y:S05]  /*87d0*/  @!P0 NANOSLEEP.SYNCS 0x989680 ;  /* 0x009896800000895d */ /* 0x004fea0003900000 */
[----:B------:R-:W2:Y:S02]  /*87e0*/  @!P0 SYNCS.PHASECHK.TRANS64 P0, [R0+URZ], R3 ;  /* 0x00000003000085a7 */ /* 0x000ea400080010ff */
[----:B--2---:R-:W-:Y:S05]  /*87f0*/  @!P0 BRA `(.L_x_125) ;  /* 0xfffffffc00f08947 */ /* 0x004fea000383ffff */
[----:B------:R-:W-:Y:S05]  /*8800*/  BRA `(.L_x_126) ;  /* 0xffffffa0000c7947 */ /* 0x000fea000383ffff */
.L_x_42:
[----:B----4-:R-:W-:-:S07]  /*8810*/  MOV R0, UR5 ;  /* 0x0000000500007c02 */ /* 0x010fce0008000f00 */
.L_x_127:
[----:B-1----:R1:W2:Y:S02]  /*8820*/  SYNCS.PHASECHK.TRANS64.TRYWAIT P0, [R0+URZ], R3 ;  /* 0x00000003000075a7 */ /* 0x0022a400080011ff */
[----:B--2---:R-:W-:Y:S05]  /*8830*/  @!P0 NANOSLEEP.SYNCS 0x989680 ;  /* 0x009896800000895d */ /* 0x004fea0003900000 */
[----:B------:R-:W2:Y:S02]  /*8840*/  @!P0 SYNCS.PHASECHK.TRANS64 P0, [R0+URZ], R3 ;  /* 0x00000003000085a7 */ /* 0x000ea400080010ff */
[----:B--2---:R-:W-:Y:S05]  /*8850*/  @!P0 BRA `(.L_x_127) ;  /* 0xfffffffc00f08947 */ /* 0x004fea000383ffff */
[----:B------:R-:W-:Y:S05]  /*8860*/  BRA `(.L_x_128) ;  /* 0xffffffa000187947 */ /* 0x000fea000383ffff */
.L_x_45:
[----:B-1----:R1:W2:Y:S02]  /*8870*/  SYNCS.PHASECHK.TRANS64.TRYWAIT P0, [R0+URZ+0xc0], R4 ;  /* 0x0000c004000075a7 */ /* 0x0022a400080011ff */
[----:B--2---:R-:W-:Y:S05]  /*8880*/  @!P0 NANOSLEEP.SYNCS 0x989680 ;  /* 0x009896800000895d */ /* 0x004fea0003900000 */
[----:B------:R-:W2:Y:S02]  /*8890*/  @!P0 SYNCS.PHASECHK.TRANS64 P0, [R0+URZ+0xc0], R4 ;  /* 0x0000c004000085a7 */ /* 0x000ea400080010ff */
[----:B--2---:R-:W-:Y:S05]  /*88a0*/  @!P0 BRA `(.L_x_45) ;  /* 0xfffffffc00f08947 */ /* 0x004fea000383ffff */
[----:B------:R-:W-:Y:S05]  /*88b0*/  BRA `(.L_x_129) ;  /* 0xffffffa000747947 */ /* 0x000fea000383ffff */
.L_x_46:
[----:B------:R-:W-:-:S07]  /*88c0*/  MOV R0, UR4 ;  /* 0x0000000400007c02 */ /* 0x000fce0008000f00 */
.L_x_130:
[----:B-1----:R1:W2:Y:S02]  /*88d0*/  SYNCS.PHASECHK.TRANS64.TRYWAIT P0, [R0+URZ+0x90], R5 ;  /* 0x00009005000075a7 */ /* 0x0022a400080011ff */
[----:B--2---:R-:W-:Y:S05]  /*88e0*/  @!P0 NANOSLEEP.SYNCS 0x989680 ;  /* 0x009896800000895d */ /* 0x004fea0003900000 */
[----:B------:R-:W2:Y:S02]  /*88f0*/  @!P0 SYNCS.PHASECHK.TRANS64 P0, [R0+URZ+0x90], R5 ;  /* 0x00009005000085a7 */ /* 0x000ea400080010ff */
[----:B--2---:R-:W-:Y:S05]  /*8900*/  @!P0 BRA `(.L_x_130) ;  /* 0xfffffffc00f08947 */ /* 0x004fea000383ffff */
[----:B------:R-:W-:Y:S05]  /*8910*/  BRA `(.L_x_131) ;  /* 0xffffffa000847947 */ /* 0x000fea000383ffff */
.L_x_47:
[----:B-1----:R1:W2:Y:S02]  /*8920*/  SYNCS.PHASECHK.TRANS64.TRYWAIT P1, [R0+URZ+0x80], R4 ;  /* 0x00008004000075a7 */ /* 0x0022a400080211ff */
[----:B--2---:R-:W-:Y:S05]  /*8930*/  @!P1 NANOSLEEP.SYNCS 0x989680 ;  /* 0x009896800000995d */ /* 0x004fea0003900000 */
[----:B------:R-:W2:Y:S02]  /*8940*/  @!P1 SYNCS.PHASECHK.TRANS64 P1, [R0+URZ+0x80], R4 ;  /* 0x00008004000095a7 */ /* 0x000ea400080210ff */
[----:B--2---:R-:W-:Y:S05]  /*8950*/  @!P1 BRA `(.L_x_47) ;  /* 0xfffffffc00f09947 */ /* 0x004fea000383ffff */
[----:B------:R-:W-:Y:S05]  /*8960*/  BRA `(.L_x_132) ;  /* 0xffffffa000b47947 */ /* 0x000fea000383ffff */
.L_x_50:
[----:B------:R-:W-:-:S07]  /*8970*/  MOV R0, UR4 ;  /* 0x0000000400007c02 */ /* 0x000fce0008000f00 */
.L_x_133:
[----:B-1----:R1:W2:Y:S02]  /*8980*/  SYNCS.PHASECHK.TRANS64.TRYWAIT P0, [R0+URZ+0x90], R2 ;  /* 0x00009002000075a7 */ /* 0x0022a400080011ff */
[----:B--2---:R-:W-:Y:S05]  /*8990*/  @!P0 NANOSLEEP.SYNCS 0x989680 ;  /* 0x009896800000895d */ /* 0x004fea0003900000 */
[----:B------:R-:W2:Y:S02]  /*89a0*/  @!P0 SYNCS.PHASECHK.TRANS64 P0, [R0+URZ+0x90], R2 ;  /* 0x00009002000085a7 */ /* 0x000ea400080010ff */
[----:B--2---:R-:W-:Y:S05]  /*89b0*/  @!P0 BRA `(.L_x_133) ;  /* 0xfffffffc00f08947 */ /* 0x004fea000383ffff */
[----:B------:R-:W-:Y:S05]  /*89c0*/  BRA `(.L_x_49) ;  /* 0xffffffa400087947 */ /* 0x000fea000383ffff */
.L_x_57:
[----:B-1----:R1:W2:Y:S02]  /*89d0*/  SYNCS.PHASECHK.TRANS64.TRYWAIT P0, [R2+URZ+0x80], R3 ;  /* 0x00008003020075a7 */ /* 0x0022a400080011ff */
[----:B--2---:R-:W-:Y:S05]  /*89e0*/  @!P0 NANOSLEEP.SYNCS 0x989680 ;  /* 0x009896800000895d */ /* 0x004fea0003900000 */
[----:B------:R-:W2:Y:S02]  /*89f0*/  @!P0 SYNCS.PHASECHK.TRANS64 P0, [R2+URZ+0x80], R3 ;  /* 0x00008003020085a7 */ /* 0x000ea400080010ff */
[----:B--2---:R-:W-:Y:S05]  /*8a00*/  @!P0 BRA `(.L_x_57) ;  /* 0xfffffffc00f08947 */ /* 0x004fea000383ffff */
[----:B------:R-:W-:Y:S05]  /*8a10*/  BRA `(.L_x_134) ;  /* 0xffffffac00447947 */ /* 0x000fea000383ffff */
.L_x_60:
[----:B------:R-:W-:-:S13]  /*8a20*/  R2UR UR4, R2 ;  /* 0x00000000020472ca */ /* 0x000fda00000e0000 */
[----:B------:R-:W-:-:S07]  /*8a30*/  MOV R4, UR4 ;  /* 0x0000000400047c02 */ /* 0x000fce0008000f00 */
.L_x_135:
[----:B-1----:R1:W2:Y:S02]  /*8a40*/  SYNCS.PHASECHK.TRANS64.TRYWAIT P0, [R4+URZ+0xb0], R3 ;  /* 0x0000b003040075a7 */ /* 0x0022a400080011ff */
[----:B--2---:R-:W-:Y:S05]  /*8a50*/  @!P0 NANOSLEEP.SYNCS 0x989680 ;  /* 0x009896800000895d */ /* 0x004fea0003900000 */
[----:B------:R-:W2:Y:S02]  /*8a60*/  @!P0 SYNCS.PHASECHK.TRANS64 P0, [R4+URZ+0xb0], R3 ;  /* 0x0000b003040085a7 */ /* 0x000ea400080010ff */
[----:B--2---:R-:W-:Y:S05]  /*8a70*/  @!P0 BRA `(.L_x_135) ;  /* 0xfffffffc00f08947 */ /* 0x004fea000383ffff */
[----:B------:R-:W-:Y:S05]  /*8a80*/  BRA `(.L_x_136) ;  /* 0xffffffb000b07947 */ /* 0x000fea000383ffff */
.L_x_63:
[----:B------:R-:W-:Y:S07]  /*8a90*/  MOV R3, UR7 ;  /* 0x0000000700037c02 */ /* 0x000fee0008000f00 */
.L_x_137:
[----:B-1----:R1:W2:Y:S02]  /*8aa0*/  SYNCS.PHASECHK.TRANS64.TRYWAIT P0, [R3+URZ], R4 ;  /* 0x00000004030075a7 */ /* 0x0022a400080011ff */
[----:B--2---:R-:W-:Y:S05]  /*8ab0*/  @!P0 NANOSLEEP.SYNCS 0x989680 ;  /* 0x009896800000895d */ /* 0x004fea0003900000 */
[----:B------:R-:W2:Y:S02]  /*8ac0*/  @!P0 SYNCS.PHASECHK.TRANS64 P0, [R3+URZ], R4 ;  /* 0x00000004030085a7 */ /* 0x000ea400080010ff */
[----:B--2---:R-:W-:Y:S05]  /*8ad0*/  @!P0 BRA `(.L_x_137) ;  /* 0xfffffffc00f08947 */ /* 0x004fea000383ffff */
[----:B------:R-:W-:Y:S05]  /*8ae0*/  BRA `(.L_x_62) ;  /* 0xffffffb400907947 */ /* 0x000fea000383ffff */
.L_x_66:
[----:B------:R-:W-:-:S07]  /*8af0*/  MOV R0, UR4 ;  /* 0x0000000400007c02 */ /* 0x000fce0008000f00 */
.L_x_138:
[----:B-1----:R1:W4:Y:S02]  /*8b00*/  SYNCS.PHASECHK.TRANS64.TRYWAIT P0, [R0+URZ], R2 ;  /* 0x00000002000075a7 */ /* 0x00232400080011ff */
[----:B----4-:R-:W-:Y:S05]  /*8b10*/  @!P0 NANOSLEEP.SYNCS 0x989680 ;  /* 0x009896800000895d */ /* 0x010fea0003900000 */
[----:B------:R-:W4:Y:S02]  /*8b20*/  @!P0 SYNCS.PHASECHK.TRANS64 P0, [R0+URZ], R2 ;  /* 0x00000002000085a7 */ /* 0x000f2400080010ff */
[----:B----4-:R-:W-:Y:S05]  /*8b30*/  @!P0 BRA `(.L_x_138) ;  /* 0xfffffffc00f08947 */ /* 0x010fea000383ffff */
[----:B------:R-:W-:Y:S05]  /*8b40*/  BRA `(.L_x_139) ;  /* 0xffffffbc00247947 */ /* 0x000fea000383ffff */
.L_x_67:
[----:B------:R-:W-:-:S07]  /*8b50*/  MOV R0, UR4 ;  /* 0x0000000400007c02 */ /* 0x000fce0008000f00 */
.L_x_140:
[----:B-1----:R1:W4:Y:S02]  /*8b60*/  SYNCS.PHASECHK.TRANS64.TRYWAIT P0, [R0+URZ], R2 ;  /* 0x00000002000075a7 */ /* 0x00232400080011ff */
[----:B----4-:R-:W-:Y:S05]  /*8b70*/  @!P0 NANOSLEEP.SYNCS 0x989680 ;  /* 0x009896800000895d */ /* 0x010fea0003900000 */
[----:B------:R-:W4:Y:S02]  /*8b80*/  @!P0 SYNCS.PHASECHK.TRANS64 P0, [R0+URZ], R2 ;  /* 0x00000002000085a7 */ /* 0x000f2400080010ff */
[----:B----4-:R-:W-:Y:S05]  /*8b90*/  @!P0 BRA `(.L_x_140) ;  /* 0xfffffffc00f08947 */ /* 0x010fea000383ffff */
[----:B------:R-:W-:Y:S05]  /*8ba0*/  BRA `(.L_x_141) ;  /* 0xffffffbc00347947 */ /* 0x000fea000383ffff */
.L_x_72:
[----:B--2---:R2:W3:Y:S02]  /*8bb0*/  SYNCS.PHASECHK.TRANS64.TRYWAIT P0, [R0+URZ+0x80], R2 ;  /* 0x00008002000075a7 */ /* 0x0044e400080011ff */
[----:B---3--:R-:W-:Y:S05]  /*8bc0*/  @!P0 NANOSLEEP.SYNCS 0x989680 ;  /* 0x009896800000895d */ /* 0x008fea0003900000 */
[----:B------:R-:W3:Y:S02]  /*8bd0*/  @!P0 SYNCS.PHASECHK.TRANS64 P0, [R0+URZ+0x80], R2 ;  /* 0x00008002000085a7 */ /* 0x000ee400080010ff */
[----:B---3--:R-:W-:Y:S05]  /*8be0*/  @!P0 BRA `(.L_x_72) ;  /* 0xfffffffc00f08947 */ /* 0x008fea000383ffff */
[----:B------:R-:W-:Y:S05]  /*8bf0*/  BRA `(.L_x_142) ;  /* 0xffffffc0002c7947 */ /* 0x000fea000383ffff */
.L_x_75:
[----:B------:R-:W-:Y:S07]  /*8c00*/  MOV R0, UR13 ;  /* 0x0000000d00007c02 */ /* 0x000fee0008000f00 */
.L_x_143:
[----:B--2---:R2:W3:Y:S02]  /*8c10*/  SYNCS.PHASECHK.TRANS64.TRYWAIT P0, [R0+URZ+0x78], R2 ;  /* 0x00007802000075a7 */ /* 0x0044e400080011ff */
[----:B---3--:R-:W-:Y:S05]  /*8c20*/  @!P0 NANOSLEEP.SYNCS 0x989680 ;  /* 0x009896800000895d */ /* 0x008fea0003900000 */
[----:B------:R-:W3:Y:S02]  /*8c30*/  @!P0 SYNCS.PHASECHK.TRANS64 P0, [R0+URZ+0x78], R2 ;  /* 0x00007802000085a7 */ /* 0x000ee400080010ff */
[----:B---3--:R-:W-:Y:S05]  /*8c40*/  @!P0 BRA `(.L_x_143) ;  /* 0xfffffffc00f08947 */ /* 0x008fea000383ffff */
[----:B------:R-:W-:Y:S05]  /*8c50*/  BRA `(.L_x_74) ;  /* 0xffffffc4000c7947 */ /* 0x000fea000383ffff */
.L_x_78:
[----:B------:R-:W-:Y:S07]  /*8c60*/  MOV R0, UR4 ;  /* 0x0000000400007c02 */ /* 0x000fee0008000f00 */
.L_x_144:
[----:B-1----:R1:W2:Y:S02]  /*8c70*/  SYNCS.PHASECHK.TRANS64.TRYWAIT P0, [R0+URZ+0x58], R9 ;  /* 0x00005809000075a7 */ /* 0x0022a400080011ff */
[----:B--2---:R-:W-:Y:S05]  /*8c80*/  @!P0 NANOSLEEP.SYNCS 0x989680 ;  /* 0x009896800000895d */ /* 0x004fea0003900000 */
[----:B------:R-:W2:Y:S02]  /*8c90*/  @!P0 SYNCS.PHASECHK.TRANS64 P0, [R0+URZ+0x58], R9 ;  /* 0x00005809000085a7 */ /* 0x000ea400080010ff */
[----:B--2---:R-:W-:Y:S05]  /*8ca0*/  @!P0 BRA `(.L_x_144) ;  /* 0xfffffffc00f08947 */ /* 0x004fea000383ffff */
[----:B------:R-:W-:Y:S05]  /*8cb0*/  BRA `(.L_x_145) ;  /* 0xffffffc400807947 */ /* 0x000fea000383ffff */
.L_x_79:
[----:B------:R-:W-:Y:S07]  /*8cc0*/  MOV R0, UR6 ;  /* 0x0000000600007c02 */ /* 0x000fee0008000f00 */
.L_x_146:
[----:B-1----:R1:W2:Y:S02]  /*8cd0*/  SYNCS.PHASECHK.TRANS64.TRYWAIT P0, [R0+URZ+0x58], R14 ;  /* 0x0000580e000075a7 */ /* 0x0022a400080011ff */
[----:B--2---:R-:W-:Y:S05]  /*8ce0*/  @!P0 NANOSLEEP.SYNCS 0x989680 ;  /* 0x009896800000895d */ /* 0x004fea0003900000 */
[----:B------:R-:W2:Y:S02]  /*8cf0*/  @!P0 SYNCS.PHASECHK.TRANS64 P0, [R0+URZ+0x58], R14 ;  /* 0x0000580e000085a7 */ /* 0x000ea400080010ff */
[----:B--2---:R-:W-:Y:S05]  /*8d00*/  @!P0 BRA `(.L_x_146) ;  /* 0xfffffffc00f08947 */ /* 0x004fea000383ffff */
[----:B------:R-:W-:Y:S05]  /*8d10*/  BRA `(.L_x_147) ;  /* 0xffffffc800207947 */ /* 0x000fea000383ffff */
.L_x_81:
[----:B------:R-:W-:-:S07]  /*8d20*/  MOV R0, UR4 ;  /* 0x0000000400007c02 */ /* 0x000fce0008000f00 */
.L_x_148:
[----:B-1----:R1:W3:Y:S02]  /*8d30*/  SYNCS.PHASECHK.TRANS64.TRYWAIT P0, [R0+URZ], R2 ;  /* 0x00000002000075a7 */ /* 0x0022e400080011ff */
[----:B---3--:R-:W-:Y:S05]  /*8d40*/  @!P0 NANOSLEEP.SYNCS 0x989680 ;  /* 0x009896800000895d */ /* 0x008fea0003900000 */
[----:B------:R-:W3:Y:S02]  /*8d50*/  @!P0 SYNCS.PHASECHK.TRANS64 P0, [R0+URZ], R2 ;  /* 0x00000002000085a7 */ /* 0x000ee400080010ff */
[----:B---3--:R-:W-:Y:S05]  /*8d60*/  @!P0 BRA `(.L_x_148) ;  /* 0xfffffffc00f08947 */ /* 0x008fea000383ffff */
[----:B------:R-:W-:Y:S05]  /*8d70*/  BRA `(.L_x_149) ;  /* 0xffffffc800b07947 */ /* 0x000fea000383ffff */
.L_x_82:
[----:B------:R-:W-:-:S07]  /*8d80*/  MOV R0, UR5 ;  /* 0x0000000500007c02 */ /* 0x000fce0008000f00 */
.L_x_150:
[----:B-1----:R1:W3:Y:S02]  /*8d90*/  SYNCS.PHASECHK.TRANS64.TRYWAIT P0, [R0+URZ], R2 ;  /* 0x00000002000075a7 */ /* 0x0022e400080011ff */
[----:B---3--:R-:W-:Y:S05]  /*8da0*/  @!P0 NANOSLEEP.SYNCS 0x989680 ;  /* 0x009896800000895d */ /* 0x008fea0003900000 */
[----:B------:R-:W3:Y:S02]  /*8db0*/  @!P0 SYNCS.PHASECHK.TRANS64 P0, [R0+URZ], R2 ;  /* 0x00000002000085a7 */ /* 0x000ee400080010ff */
[----:B---3--:R-:W-:Y:S05]  /*8dc0*/  @!P0 BRA `(.L_x_150) ;  /* 0xfffffffc00f08947 */ /* 0x008fea000383ffff */
[----:B------:R-:W-:Y:S05]  /*8dd0*/  BRA `(.L_x_151) ;  /* 0xffffffc800bc7947 */ /* 0x000fea000383ffff */
.L_x_84:
[----:B--2---:R2:W4:Y:S02]  /*8de0*/  SYNCS.PHASECHK.TRANS64.TRYWAIT P0, [R0+URZ+0x80], R2 ;  /* 0x00008002000075a7 */ /* 0x00452400080011ff */
[----:B----4-:R-:W-:Y:S05]  /*8df0*/  @!P0 NANOSLEEP.SYNCS 0x989680 ;  /* 0x009896800000895d */ /* 0x010fea0003900000 */
[----:B------:R-:W4:Y:S02]  /*8e00*/  @!P0 SYNCS.PHASECHK.TRANS64 P0, [R0+URZ+0x80], R2 ;  /* 0x00008002000085a7 */ /* 0x000f2400080010ff */
[----:B----4-:R-:W-:Y:S05]  /*8e10*/  @!P0 BRA `(.L_x_84) ;  /* 0xfffffffc00f08947 */ /* 0x010fea000383ffff */
[----:B------:R-:W-:Y:S05]  /*8e20*/  BRA `(.L_x_152) ;  /* 0xffffffcc00a07947 */ /* 0x000fea000383ffff */
.L_x_94:
[----:B-1----:R1:W3:Y:S02]  /*8e30*/  SYNCS.PHASECHK.TRANS64.TRYWAIT P1, [R0+URZ+0x40], R3 ;  /* 0x00004003000075a7 */ /* 0x0022e400080211ff */
[----:B---3--:R-:W-:Y:S05]  /*8e40*/  @!P1 NANOSLEEP.SYNCS 0x989680 ;  /* 0x009896800000995d */ /* 0x008fea0003900000 */
[----:B------:R-:W3:Y:S02]  /*8e50*/  @!P1 SYNCS.PHASECHK.TRANS64 P1, [R0+URZ+0x40], R3 ;  /* 0x00004003000095a7 */ /* 0x000ee400080210ff */
[----:B---3--:R-:W-:Y:S05]  /*8e60*/  @!P1 BRA `(.L_x_94) ;  /* 0xfffffffc00f09947 */ /* 0x008fea000383ffff */
[----:B------:R-:W-:Y:S05]  /*8e70*/  BRA `(.L_x_93) ;  /* 0xffffffd800cc7947 */ /* 0x000fea000383ffff */
.L_x_96:
[----:B-1----:R1:W4:Y:S02]  /*8e80*/  SYNCS.PHASECHK.TRANS64.TRYWAIT P0, [R73+URZ+0xa0], R2 ;  /* 0x0000a002490075a7 */ /* 0x00232400080011ff */
[----:B----4-:R-:W-:Y:S05]  /*8e90*/  @!P0 NANOSLEEP.SYNCS 0x989680 ;  /* 0x009896800000895d */ /* 0x010fea0003900000 */
[----:B------:R-:W4:Y:S02]  /*8ea0*/  @!P0 SYNCS.PHASECHK.TRANS64 P0, [R73+URZ+0xa0], R2 ;  /* 0x0000a002490085a7 */ /* 0x000f2400080010ff */
[----:B----4-:R-:W-:Y:S05]  /*8eb0*/  @!P0 BRA `(.L_x_96) ;  /* 0xfffffffc00f08947 */ /* 0x010fea000383ffff */
[----:B------:R-:W-:Y:S05]  /*8ec0*/  BRA `(.L_x_95) ;  /* 0xffffffdc00047947 */ /* 0x000fea000383ffff */
.L_x_107:
[----:B--2---:R2:W4:Y:S02]  /*8ed0*/  SYNCS.PHASECHK.TRANS64.TRYWAIT P0, [R2+URZ+0x40], R107 ;  /* 0x0000406b020075a7 */ /* 0x00452400080011ff */
[----:B----4-:R-:W-:Y:S05]  /*8ee0*/  @!P0 NANOSLEEP.SYNCS 0x989680 ;  /* 0x009896800000895d */ /* 0x010fea0003900000 */
[----:B------:R-:W4:Y:S02]  /*8ef0*/  @!P0 SYNCS.PHASECHK.TRANS64 P0, [R2+URZ+0x40], R107 ;  /* 0x0000406b020085a7 */ /* 0x000f2400080010ff */
[----:B----4-:R-:W-:Y:S05]  /*8f00*/  @!P0 BRA `(.L_x_107) ;  /* 0xfffffffc00f08947 */ /* 0x010fea000383ffff */
[----:B------:R-:W-:Y:S05]  /*8f10*/  BRA `(.L_x_106) ;  /* 0xffffffe400ec7947 */ /* 0x000fea000383ffff */
        .weak           $__internal_0_$__cuda_sm10x_tcgen05_guardrail_trap_col_being_dealloced_not_returned_by_alloc
        .type           $__internal_0_$__cuda_sm10x_tcgen05_guardrail_trap_col_being_dealloced_not_returned_by_alloc,@function
        .size           $__internal_0_$__cuda_sm10x_tcgen05_guardrail_trap_col_being_dealloced_not_returned_by_alloc,($__internal_1_$__cuda_sm10x_tcgen05_guardrail_trap_phase_invalid_during_alloc - $__internal_0_$__cuda_sm10x_tcgen05_guardrail_trap_col_being_dealloced_not_returned_by_alloc)
$__internal_0_$__cuda_sm10x_tcgen05_guardrail_trap_col_being_dealloced_not_returned_by_alloc:
[----:B------:R-:W-:Y:S05]  /*8f20*/  BPT.TRAP 0x1 ;  /* 0x000000040000795c */ /* 0x000fea0000300000 */
[----:B------:R-:W-:-:S04]  /*8f30*/  HFMA2 R3, -RZ, RZ, 0, 0 ;  /* 0x00000000ff037431 */ /* 0x000fc800000001ff */
[----:B------:R-:W-:Y:S05]  /*8f40*/  RET.REL.NODEC R2 `(_ZN7cutlass13device_kernelINS_4gemm6kernel13GemmUniversalIN4cute5tupleIJiiiiEEENS1_10collective13CollectiveMmaINS1_46MainloopSm100TmaUmmaWarpSpecializedBlockScaledILi4ELi2ELi2ENS5_IJNS4_1CILi1EEESB_SB_EEEEENS5_IJNSA_ILi128EEENSA_ILi64EEENSA_ILi256EEEEEENS5_IJNS_12float_e4m3_tENS_13float_ue8m0_tEEEENS5_IJNS5_IJlSB_lEEENS4_6LayoutINS5_IJNS5_IJNS5_IJNSA_ILi32EEENSA_ILi4EEEEEEiEEESQ_NS5_IJSB_iEEEEEENS5_IJNS5_IJNS5_IJNSA_ILi16EEESO_EEEiEEENS5_IJNS5_IJNSA_ILi0EEESB_EEENSA_ILi512EEEEEENS5_IJSW_iEEEEEEEEEEESK_S13_NS4_8TiledMMAINS4_8MMA_AtomIJNS4_21SM100_MMA_MXF8F6F4_SSISI_SI_fSJ_Li128ELi64ELNS4_4UMMA5MajorE0ELS18_0ELNS17_7ScaleInE0ELS19_0EEEEEENSM_ISC_NS5_IJSW_SW_SW_EEEEENS5_IJNS4_10UnderscoreES1E_S1E_EEEEENS5_IJNS4_13SM90_TMA_LOADES1H_EEENS5_IJNS4_14ComposedLayoutINS4_7SwizzleILi3ELi4ELi3EEENS4_18smem_ptr_flag_bitsILi8EEENSM_INS5_IJNSA_ILi8EEESE_EEENS5_IJSE_SB_EEEEEEENSM_INS5_IJNS5_IJNS5_IJSP_SB_EEENS5_IJSN_SB_EEEEEESB_NS5_IJSO_NSA_ILi2EEEEEEEEENS5_IJNS5_IJNS5_IJSU_SY_EEESX_EEESW_NS5_IJSB_SY_EEEEEEEEEEEvNS4_8identityES1I_S24_vS25_EENS_8epilogue10collective18CollectiveEpilogueINS27_23Sm100TmaWarpSpecializedILi3ELi2ELi32ELb1ELb0EEEJSH_NS5_IJNSM_ISE_SB_EENSM_ISN_SB_EEEEENS_10bfloat16_tESL_S2F_SL_NS27_6fusion15FusionCallbacksIS2B_NS2G_17LinearCombinationIS2F_fS2F_fLNS_15FloatRoundStyleE2EEESH_S2E_JEEENS4_5SM1004TMEM4LOAD26SM100_TMEM_LOAD_32dp32b32xES1H_NS1J_INS1K_ILi2ELi4ELi3EEENS1M_ILi16EEENSM_INS5_IJS1O_SN_EEES1U_EEEENS4_39AutoVectorizingCopyWithAssumedAlignmentILi128EEENS4_14SM90_TMA_STOREES2U_S2W_S2W_EEEvvEEEEvNT_6ParamsE) ;  /* 0xffffff70022c7950 */ /* 0x000fea0003c3ffff */
        .weak           $__internal_1_$__cuda_sm10x_tcgen05_guardrail_trap_phase_invalid_during_alloc
        .type           $__internal_1_$__cuda_sm10x_tcgen05_guardrail_trap_phase_invalid_during_alloc,@function
        .size           $__internal_1_$__cuda_sm10x_tcgen05_guardrail_trap_phase_invalid_during_alloc,($__internal_2_$__cuda_sm10x_tcgen05_guardrail_trap_unallocated_columns_being_dealloced - $__internal_1_$__cuda_sm10x_tcgen05_guardrail_trap_phase_invalid_during_alloc)
$__internal_1_$__cuda_sm10x_tcgen05_guardrail_trap_phase_invalid_during_alloc:
[----:B------:R-:W-:Y:S05]  /*8f50*/  BPT.TRAP 0x1 ;  /* 0x000000040000795c */ /* 0x000fea0000300000 */
[----:B------:R-:W-:-:S04]  /*8f60*/  MOV R3, 0x0 ;  /* 0x0000000000037802 */ /* 0x000fc80000000f00 */
[----:B------:R-:W-:Y:S05]  /*8f70*/  RET.REL.NODEC R2 `(_ZN7cutlass13device_kernelINS_4gemm6kernel13GemmUniversalIN4cute5tupleIJiiiiEEENS1_10collective13CollectiveMmaINS1_46MainloopSm100TmaUmmaWarpSpecializedBlockScaledILi4ELi2ELi2ENS5_IJNS4_1CILi1EEESB_SB_EEEEENS5_IJNSA_ILi128EEENSA_ILi64EEENSA_ILi256EEEEEENS5_IJNS_12float_e4m3_tENS_13float_ue8m0_tEEEENS5_IJNS5_IJlSB_lEEENS4_6LayoutINS5_IJNS5_IJNS5_IJNSA_ILi32EEENSA_ILi4EEEEEEiEEESQ_NS5_IJSB_iEEEEEENS5_IJNS5_IJNS5_IJNSA_ILi16EEESO_EEEiEEENS5_IJNS5_IJNSA_ILi0EEESB_EEENSA_ILi512EEEEEENS5_IJSW_iEEEEEEEEEEESK_S13_NS4_8TiledMMAINS4_8MMA_AtomIJNS4_21SM100_MMA_MXF8F6F4_SSISI_SI_fSJ_Li128ELi64ELNS4_4UMMA5MajorE0ELS18_0ELNS17_7ScaleInE0ELS19_0EEEEEENSM_ISC_NS5_IJSW_SW_SW_EEEEENS5_IJNS4_10UnderscoreES1E_S1E_EEEEENS5_IJNS4_13SM90_TMA_LOADES1H_EEENS5_IJNS4_14ComposedLayoutINS4_7SwizzleILi3ELi4ELi3EEENS4_18smem_ptr_flag_bitsILi8EEENSM_INS5_IJNSA_ILi8EEESE_EEENS5_IJSE_SB_EEEEEEENSM_INS5_IJNS5_IJNS5_IJSP_SB_EEENS5_IJSN_SB_EEEEEESB_NS5_IJSO_NSA_ILi2EEEEEEEEENS5_IJNS5_IJNS5_IJSU_SY_EEESX_EEESW_NS5_IJSB_SY_EEEEEEEEEEEvNS4_8identityES1I_S24_vS25_EENS_8epilogue10collective18CollectiveEpilogueINS27_23Sm100TmaWarpSpecializedILi3ELi2ELi32ELb1ELb0EEEJSH_NS5_IJNSM_ISE_SB_EENSM_ISN_SB_EEEEENS_10bfloat16_tESL_S2F_SL_NS27_6fusion15FusionCallbacksIS2B_NS2G_17LinearCombinationIS2F_fS2F_fLNS_15FloatRoundStyleE2EEESH_S2E_JEEENS4_5SM1004TMEM4LOAD26SM100_TMEM_LOAD_32dp32b32xES1H_NS1J_INS1K_ILi2ELi4ELi3EEENS1M_ILi16EEENSM_INS5_IJS1O_SN_EEES1U_EEEENS4_39AutoVectorizingCopyWithAssumedAlignmentILi128EEENS4_14SM90_TMA_STOREES2U_S2W_S2W_EEEvvEEEEvNT_6ParamsE) ;  /* 0xffffff7002207950 */ /* 0x000fea0003c3ffff */
        .weak           $__internal_2_$__cuda_sm10x_tcgen05_guardrail_trap_unallocated_columns_being_dealloced
        .type           $__internal_2_$__cuda_sm10x_tcgen05_guardrail_trap_unallocated_columns_being_dealloced,@function
        .size           $__internal_2_$__cuda_sm10x_tcgen05_guardrail_trap_unallocated_columns_being_dealloced,(.L_x_154 - $__internal_2_$__cuda_sm10x_tcgen05_guardrail_trap_unallocated_columns_being_dealloced)
$__internal_2_$__cuda_sm10x_tcgen05_guardrail_trap_unallocated_columns_being_dealloced:
[----:B------:R-:W-:Y:S05]  /*8f80*/  BPT.TRAP 0x1 ;  /* 0x000000040000795c */ /* 0x000fea0000300000 */
[----:B------:R-:W-:-:S04]  /*8f90*/  HFMA2 R3, -RZ, RZ, 0, 0 ;  /* 0x00000000ff037431 */ /* 0x000fc800000001ff */
[----:B------:R-:W-:Y:S05]  /*8fa0*/  RET.REL.NODEC R2 `(_ZN7cutlass13device_kernelINS_4gemm6kernel13GemmUniversalIN4cute5tupleIJiiiiEEENS1_10collective13CollectiveMmaINS1_46MainloopSm100TmaUmmaWarpSpecializedBlockScaledILi4ELi2ELi2ENS5_IJNS4_1CILi1EEESB_SB_EEEEENS5_IJNSA_ILi128EEENSA_ILi64EEENSA_ILi256EEEEEENS5_IJNS_12float_e4m3_tENS_13float_ue8m0_tEEEENS5_IJNS5_IJlSB_lEEENS4_6LayoutINS5_IJNS5_IJNS5_IJNSA_ILi32EEENSA_ILi4EEEEEEiEEESQ_NS5_IJSB_iEEEEEENS5_IJNS5_IJNS5_IJNSA_ILi16EEESO_EEEiEEENS5_IJNS5_IJNSA_ILi0EEESB_EEENSA_ILi512EEEEEENS5_IJSW_iEEEEEEEEEEESK_S13_NS4_8TiledMMAINS4_8MMA_AtomIJNS4_21SM100_MMA_MXF8F6F4_SSISI_SI_fSJ_Li128ELi64ELNS4_4UMMA5MajorE0ELS18_0ELNS17_7ScaleInE0ELS19_0EEEEEENSM_ISC_NS5_IJSW_SW_SW_EEEEENS5_IJNS4_10UnderscoreES1E_S1E_EEEEENS5_IJNS4_13SM90_TMA_LOADES1H_EEENS5_IJNS4_14ComposedLayoutINS4_7SwizzleILi3ELi4ELi3EEENS4_18smem_ptr_flag_bitsILi8EEENSM_INS5_IJNSA_ILi8EEESE_EEENS5_IJSE_SB_EEEEEEENSM_INS5_IJNS5_IJNS5_IJSP_SB_EEENS5_IJSN_SB_EEEEEESB_NS5_IJSO_NSA_ILi2EEEEEEEEENS5_IJNS5_IJNS5_IJSU_SY_EEESX_EEESW_NS5_IJSB_SY_EEEEEEEEEEEvNS4_8identityES1I_S24_vS25_EENS_8epilogue10collective18CollectiveEpilogueINS27_23Sm100TmaWarpSpecializedILi3ELi2ELi32ELb1ELb0EEEJSH_NS5_IJNSM_ISE_SB_EENSM_ISN_SB_EEEEENS_10bfloat16_tESL_S2F_SL_NS27_6fusion15FusionCallbacksIS2B_NS2G_17LinearCombinationIS2F_fS2F_fLNS_15FloatRoundStyleE2EEESH_S2E_JEEENS4_5SM1004TMEM4LOAD26SM100_TMEM_LOAD_32dp32b32xES1H_NS1J_INS1K_ILi2ELi4ELi3EEENS1M_ILi16EEENSM_INS5_IJS1O_SN_EEES1U_EEEENS4_39AutoVectorizingCopyWithAssumedAlignmentILi128EEENS4_14SM90_TMA_STOREES2U_S2W_S2W_EEEvvEEEEvNT_6ParamsE) ;  /* 0xffffff7002147950 */ /* 0x000fea0003c3ffff */
.L_x_153:
[----:B------:R-:W-:-:S00]  /*8fb0*/  BRA `(.L_x_153) ;  /* 0xfffffffc00fc7947 */ /* 0x000fc0000383ffff */
[----:B------:R-:W-:-:S00]  /*8fc0*/  NOP ;  /* 0x0000000000007918 */ /* 0x000fc00000000000 */
        /* <DEDUP_REMOVED lines=11> */
.L_x_154:


//--------------------- .nv.global.init           --------------------------
	.section	.nv.global.init,"aw",@progbits
.nv.global.init:
	.type		$str$27,@object
	.size		$str$27,($str$28 - $str$27)
$str$27:
        /*0000*/ 	.byte	0x28, 0x61, 0x64, 0x64, 0x72, 0x65, 0x73, 0x73, 0x20, 0x26, 0x20, 0x6d, 0x61, 0x73, 0x6b, 0x29
        /*0010*/ 	.byte	0x20, 0x3d, 0x3d, 0x20, 0x30, 0x00
	.type		$str$28,@object
	.size		$str$28,($str$26 - $str$28)
$str$28:
        /*0016*/ 	.byte	0x2f, 0x74, 0x6d, 0x70, 0x2f, 0x63, 0x75, 0x74, 0x6c, 0x61, 0x73, 0x73, 0x5f, 0x73, 0x77, 0x65
        /*0026*/ 	.byte	0x65, 0x70, 0x5f, 0x73, 0x72, 0x63, 0x2f, 0x69, 0x6e, 0x63, 0x6c, 0x75, 0x64, 0x65, 0x2f, 0x63
        /*0036*/ 	.byte	0x75, 0x74, 0x65, 0x2f, 0x70, 0x6f, 0x69, 0x6e, 0x74, 0x65, 0x72, 0x5f, 0x66, 0x6c, 0x61, 0x67
        /*0046*/ 	.byte	0x67, 0x65, 0x64, 0x2e, 0x68, 0x70, 0x70, 0x00
	.type		$str$26,@object
	.size		$str$26,($str$25 - $str$26)
$str$26:
        /*004e*/ 	.byte	0x2f, 0x74, 0x6d, 0x70, 0x2f, 0x63, 0x75, 0x74, 0x6c, 0x61, 0x73, 0x73, 0x5f, 0x73, 0x77, 0x65
        /*005e*/ 	.byte	0x65, 0x70, 0x5f, 0x73, 0x72, 0x63, 0x2f, 0x69, 0x6e, 0x63, 0x6c, 0x75, 0x64, 0x65, 0x2f, 0x63
        /*006e*/ 	.byte	0x75, 0x74, 0x65, 0x2f, 0x61, 0x74, 0x6f, 0x6d, 0x2f, 0x63, 0x6f, 0x70, 0x79, 0x5f, 0x74, 0x72
        /*007e*/ 	.byte	0x61, 0x69, 0x74, 0x73, 0x5f, 0x73, 0x6d, 0x31, 0x30, 0x30, 0x2e, 0x68, 0x70, 0x70, 0x00
	.type		$str$25,@object
	.size		$str$25,(__unnamed_1 - $str$25)
$str$25:
        /*008d*/ 	.byte	0x28, 0x28, 0x75, 0x69, 0x6e, 0x74, 0x33, 0x32, 0x5f, 0x74, 0x28, 0x74, 0x68, 0x72, 0x65, 0x61
        /*009d*/ 	.byte	0x64, 0x49, 0x64, 0x78, 0x2e, 0x78, 0x29, 0x20, 0x2f, 0x20, 0x33, 0x32, 0x29, 0x20, 0x25, 0x20
        /*00ad*/ 	.byte	0x34, 0x29, 0x20, 0x3d, 0x3d, 0x20, 0x28, 0x28, 0x28, 0x74, 0x6d, 0x65, 0x6d, 0x5f, 0x61, 0x64
        /*00bd*/ 	.byte	0x64, 0x72, 0x20, 0x3e, 0x3e, 0x20, 0x31, 0x36, 0x29, 0x20, 0x2f, 0x20, 0x33, 0x32, 0x29, 0x20
        /*00cd*/ 	.byte	0x25, 0x20, 0x34, 0x29, 0x00
	.type		__unnamed_1,@object
	.size		__unnamed_1,(__unnamed_2 - __unnamed_1)
__unnamed_1:
        /*00d2*/ 	.byte	0x61, 0x75, 0x74, 0x6f, 0x20, 0x63, 0x75, 0x74, 0x65, 0x3a, 0x3a, 0x61, 0x73, 0x5f, 0x70, 0x6f
        /* <DEDUP_REMOVED lines=24> */
        /*0262*/ 	.byte	0x34, 0x30, 0x39, 0x36, 0x3e, 0x3e, 0x3e, 0x3e, 0x5d, 0x00
	.type		__unnamed_2,@object
	.size		__unnamed_2,(.L_2 - __unnamed_2)
__unnamed_2:
        /* <DEDUP_REMOVED lines=42> */
        /*050c*/ 	.byte	0x3e, 0x3e, 0x5d, 0x00
.L_2:


//--------------------- .nv.shared._ZN7cutlass13device_kernelINS_4gemm6kernel13GemmUniversalIN4cute5tupleIJiiiiEEENS1_10collective13CollectiveMmaINS1_46MainloopSm100TmaUmmaWarpSpecializedBlockScaledILi4ELi2ELi2ENS5_IJNS4_1CILi1EEESB_SB_EEEEENS5_IJNSA_ILi128EEENSA_ILi64EEENSA_ILi256EEEEEENS5_IJNS_12float_e4m3_tENS_13float_ue8m0_tEEEENS5_IJNS5_IJlSB_lEEENS4_6LayoutINS5_IJNS5_IJNS5_IJNSA_ILi32EEENSA_ILi4EEEEEEiEEESQ_NS5_IJSB_iEEEEEENS5_IJNS5_IJNS5_IJNSA_ILi16EEESO_EEEiEEENS5_IJNS5_IJNSA_ILi0EEESB_EEENSA_ILi512EEEEEENS5_IJSW_iEEEEEEEEEEESK_S13_NS4_8TiledMMAINS4_8MMA_AtomIJNS4_21SM100_MMA_MXF8F6F4_SSISI_SI_fSJ_Li128ELi64ELNS4_4UMMA5MajorE0ELS18_0ELNS17_7ScaleInE0ELS19_0EEEEEENSM_ISC_NS5_IJSW_SW_SW_EEEEENS5_IJNS4_10UnderscoreES1E_S1E_EEEEENS5_IJNS4_13SM90_TMA_LOADES1H_EEENS5_IJNS4_14ComposedLayoutINS4_7SwizzleILi3ELi4ELi3EEENS4_18smem_ptr_flag_bitsILi8EEENSM_INS5_IJNSA_ILi8EEESE_EEENS5_IJSE_SB_EEEEEEENSM_INS5_IJNS5_IJNS5_IJSP_SB_EEENS5_IJSN_SB_EEEEEESB_NS5_IJSO_NSA_ILi2EEEEEEEEENS5_IJNS5_IJNS5_IJSU_SY_EEESX_EEESW_NS5_IJSB_SY_EEEEEEEEEEEvNS4_8identityES1I_S24_vS25_EENS_8epilogue10collective18CollectiveEpilogueINS27_23Sm100TmaWarpSpecializedILi3ELi2ELi32ELb1ELb0EEEJSH_NS5_IJNSM_ISE_SB_EENSM_ISN_SB_EEEEENS_10bfloat16_tESL_S2F_SL_NS27_6fusion15FusionCallbacksIS2B_NS2G_17LinearCombinationIS2F_fS2F_fLNS_15FloatRoundStyleE2EEESH_S2E_JEEENS4_5SM1004TMEM4LOAD26SM100_TMEM_LOAD_32dp32b32xES1H_NS1J_INS1K_ILi2ELi4ELi3EEENS1M_ILi16EEENSM_INS5_IJS1O_SN_EEES1U_EEEENS4_39AutoVectorizingCopyWithAssumedAlignmentILi128EEENS4_14SM90_TMA_STOREES2U_S2W_S2W_EEEvvEEEEvNT_6ParamsE --------------------------
	.section	.nv.shared._ZN7cutlass13device_kernelINS_4gemm6kernel13GemmUniversalIN4cute5tupleIJiiiiEEENS1_10collective13CollectiveMmaINS1_46MainloopSm100TmaUmmaWarpSpecializedBlockScaledILi4ELi2ELi2ENS5_IJNS4_1CILi1EEESB_SB_EEEEENS5_IJNSA_ILi128EEENSA_ILi64EEENSA_ILi256EEEEEENS5_IJNS_12float_e4m3_tENS_13float_ue8m0_tEEEENS5_IJNS5_IJlSB_lEEENS4_6LayoutINS5_IJNS5_IJNS5_IJNSA_ILi32EEENSA_ILi4EEEEEEiEEESQ_NS5_IJSB_iEEEEEENS5_IJNS5_IJNS5_IJNSA_ILi16EEESO_EEEiEEENS5_IJNS5_IJNSA_ILi0EEESB_EEENSA_ILi512EEEEEENS5_IJSW_iEEEEEEEEEEESK_S13_NS4_8TiledMMAINS4_8MMA_AtomIJNS4_21SM100_MMA_MXF8F6F4_SSISI_SI_fSJ_Li128ELi64ELNS4_4UMMA5MajorE0ELS18_0ELNS17_7ScaleInE0ELS19_0EEEEEENSM_ISC_NS5_IJSW_SW_SW_EEEEENS5_IJNS4_10UnderscoreES1E_S1E_EEEEENS5_IJNS4_13SM90_TMA_LOADES1H_EEENS5_IJNS4_14ComposedLayoutINS4_7SwizzleILi3ELi4ELi3EEENS4_18smem_ptr_flag_bitsILi8EEENSM_INS5_IJNSA_ILi8EEESE_EEENS5_IJSE_SB_EEEEEEENSM_INS5_IJNS5_IJNS5_IJSP_SB_EEENS5_IJSN_SB_EEEEEESB_NS5_IJSO_NSA_ILi2EEEEEEEEENS5_IJNS5_IJNS5_IJSU_SY_EEESX_EEESW_NS5_IJSB_SY_EEEEEEEEEEEvNS4_8identityES1I_S24_vS25_EENS_8epilogue10collective18CollectiveEpilogueINS27_23Sm100TmaWarpSpecializedILi3ELi2ELi32ELb1ELb0EEEJSH_NS5_IJNSM_ISE_SB_EENSM_ISN_SB_EEEEENS_10bfloat16_tESL_S2F_SL_NS27_6fusion15FusionCallbacksIS2B_NS2G_17LinearCombinationIS2F_fS2F_fLNS_15FloatRoundStyleE2EEESH_S2E_JEEENS4_5SM1004TMEM4LOAD26SM100_TMEM_LOAD_32dp32b32xES1H_NS1J_INS1K_ILi2ELi4ELi3EEENS1M_ILi16EEENSM_INS5_IJS1O_SN_EEES1U_EEEENS4_39AutoVectorizingCopyWithAssumedAlignmentILi128EEENS4_14SM90_TMA_STOREES2U_S2W_S2W_EEEvvEEEEvNT_6ParamsE,"aw",@nobits
	.sectionflags	@""
	.align	16
	.zero		1024


//--------------------- .nv.shared.reserved.0     --------------------------
	.section	.nv.shared.reserved.0,"aw",@nobits
	.weak		__nv_reservedSMEM_offset_0_alias
	.size		__nv_reservedSMEM_offset_0_alias, 0, 64
	.other		__nv_reservedSMEM_offset_0_alias,@"STO_CUDA_RESERVED_SHARED STV_DEFAULT"
__nv_reservedSMEM_offset_0_alias:
	.zero		0
.nv.shared.reserved.0:
	.zero		64
	.weak		__nv_reservedSMEM_tcgen05_partition
	.type		__nv_reservedSMEM_tcgen05_partition,@object
	.size		__nv_reservedSMEM_tcgen05_partition,(.L_0 - __nv_reservedSMEM_tcgen05_partition)
__nv_reservedSMEM_tcgen05_partition:
	.zero		32
.L_0:


//--------------------- .nv.global                --------------------------
	.section	.nv.global,"aw",@nobits
.nv.global:
	.type		_ZN40_INTERNAL_d3b23f1d_4_k_cu_79bfa11f_317464cute1_E,@object
	.size		_ZN40_INTERNAL_d3b23f1d_4_k_cu_79bfa11f_317464cute1_E,(_ZN40_INTERNAL_d3b23f1d_4_k_cu_79bfa11f_317464cuda3std3__45__cpo6cbeginE - _ZN40_INTERNAL_d3b23f1d_4_k_cu_79bfa11f_317464cute1_E)
_ZN40_INTERNAL_d3b23f1d_4_k_cu_79bfa11f_317464cute1_E:
	.zero		1
	.type		_ZN40_INTERNAL_d3b23f1d_4_k_cu_79bfa11f_317464cuda3std3__45__cpo6cbeginE,@object
	.size		_ZN40_INTERNAL_d3b23f1d_4_k_cu_79bfa11f_317464cuda3std3__45__cpo6cbeginE,(_ZN40_INTERNAL_d3b23f1d_4_k_cu_79bfa11f_317464cuda3std3__48in_placeE - _ZN40_INTERNAL_d3b23f1d_4_k_cu_79bfa11f_317464cuda3std3__45__cpo6cbeginE)
_ZN40_INTERNAL_d3b23f1d_4_k_cu_79bfa11f_317464cuda3std3__45__cpo6cbeginE:
	.zero		1
	.type		_ZN40_INTERNAL_d3b23f1d_4_k_cu_79bfa11f_317464cuda3std3__48in_placeE,@object
	.size		_ZN40_INTERNAL_d3b23f1d_4_k_cu_79bfa11f_317464cuda3std3__48in_placeE,(_ZN40_INTERNAL_d3b23f1d_4_k_cu_79bfa11f_317464cuda3std6ranges3__45__cpo9iter_moveE - _ZN40_INTERNAL_d3b23f1d_4_k_cu_79bfa11f_317464cuda3std3__48in_placeE)
_ZN40_INTERNAL_d3b23f1d_4_k_cu_79bfa11f_317464cuda3std3__48in_placeE:
	.zero		1
	.type		_ZN40_INTERNAL_d3b23f1d_4_k_cu_79bfa11f_317464cuda3std6ranges3__45__cpo9iter_moveE,@object
	.size		_ZN40_INTERNAL_d3b23f1d_4_k_cu_79bfa11f_317464cuda3std6ranges3__45__cpo9iter_moveE,(_ZN40_INTERNAL_d3b23f1d_4_k_cu_79bfa11f_317464cuda3std3__45__cpo5beginE - _ZN40_INTERNAL_d3b23f1d_4_k_cu_79bfa11f_317464cuda3std6ranges3__45__cpo9iter_moveE)
_ZN40_INTERNAL_d3b23f1d_4_k_cu_79bfa11f_317464cuda3std6ranges3__45__cpo9iter_moveE:
	.zero		1
	.type		_ZN40_INTERNAL_d3b23f1d_4_k_cu_79bfa11f_317464cuda3std3__45__cpo5beginE,@object
	.size		_ZN40_INTERNAL_d3b23f1d_4_k_cu_79bfa11f_317464cuda3std3__45__cpo5beginE,(_ZN40_INTERNAL_d3b23f1d_4_k_cu_79bfa11f_317464cuda3std3__442_GLOBAL__N__d3b23f1d_4_k_cu_79bfa11f_317466ignoreE - _ZN40_INTERNAL_d3b23f1d_4_k_cu_79bfa11f_317464cuda3std3__45__cpo5beginE)
_ZN40_INTERNAL_d3b23f1d_4_k_cu_79bfa11f_317464cuda3std3__45__cpo5beginE:
	.zero		1
	.type		_ZN40_INTERNAL_d3b23f1d_4_k_cu_79bfa11f_317464cuda3std3__442_GLOBAL__N__d3b23f1d_4_k_cu_79bfa11f_317466ignoreE,@object
	.size		_ZN40_INTERNAL_d3b23f1d_4_k_cu_79bfa11f_317464cuda3std3__442_GLOBAL__N__d3b23f1d_4_k_cu_79bfa11f_317466ignoreE,(_ZN40_INTERNAL_d3b23f1d_4_k_cu_79bfa11f_317464cute7productE - _ZN40_INTERNAL_d3b23f1d_4_k_cu_79bfa11f_317464cuda3std3__442_GLOBAL__N__d3b23f1d_4_k_cu_79bfa11f_317466ignoreE)
_ZN40_INTERNAL_d3b23f1d_4_k_cu_79bfa11f_317464cuda3std3__442_GLOBAL__N__d3b23f1d_4_k_cu_79bfa11f_317466ignoreE:
	.zero		1
	.type		_ZN40_INTERNAL_d3b23f1d_4_k_cu_79bfa11f_317464cute7productE,@object
	.size		_ZN40_INTERNAL_d3b23f1d_4_k_cu_79bfa11f_317464cute7productE,(_ZN40_INTERNAL_d3b23f1d_4_k_cu_79bfa11f_317464cuda3std3__45__cpo3endE - _ZN40_INTERNAL_d3b23f1d_4_k_cu_79bfa11f_317464cute7productE)
_ZN40_INTERNAL_d3b23f1d_4_k_cu_79bfa11f_317464cute7productE:
	.zero		1
	.type		_ZN40_INTERNAL_d3b23f1d_4_k_cu_79bfa11f_317464cuda3std3__45__cpo3endE,@object
	.size		_ZN40_INTERNAL_d3b23f1d_4_k_cu_79bfa11f_317464cuda3std3__45__cpo3endE,(_ZN40_INTERNAL_d3b23f1d_4_k_cu_79bfa11f_317464cuda3std3__419piecewise_constructE - _ZN40_INTERNAL_d3b23f1d_4_k_cu_79bfa11f_317464cuda3std3__45__cpo3endE)
_ZN40_INTERNAL_d3b23f1d_4_k_cu_79bfa11f_317464cuda3std3__45__cpo3endE:
	.zero		1
	.type		_ZN40_INTERNAL_d3b23f1d_4_k_cu_79bfa11f_317464cuda3std3__419piecewise_constructE,@object
	.size		_ZN40_INTERNAL_d3b23f1d_4_k_cu_79bfa11f_317464cuda3std3__419piecewise_constructE,(_ZN40_INTERNAL_d3b23f1d_4_k_cu_79bfa11f_317464cuda3std3__45__cpo4cendE - _ZN40_INTERNAL_d3b23f1d_4_k_cu_79bfa11f_317464cuda3std3__419piecewise_constructE)
_ZN40_INTERNAL_d3b23f1d_4_k_cu_79bfa11f_317464cuda3std3__419piecewise_constructE:
	.zero		1
	.type		_ZN40_INTERNAL_d3b23f1d_4_k_cu_79bfa11f_317464cuda3std3__45__cpo4cendE,@object
	.size		_ZN40_INTERNAL_d3b23f1d_4_k_cu_79bfa11f_317464cuda3std3__45__cpo4cendE,(_ZN40_INTERNAL_d3b23f1d_4_k_cu_79bfa11f_317464cuda3std6ranges3__45__cpo4swapE - _ZN40_INTERNAL_d3b23f1d_4_k_cu_79bfa11f_317464cuda3std3__45__cpo4cendE)
_ZN40_INTERNAL_d3b23f1d_4_k_cu_79bfa11f_317464cuda3std3__45__cpo4cendE:
	.zero		1
	.type		_ZN40_INTERNAL_d3b23f1d_4_k_cu_79bfa11f_317464cuda3std6ranges3__45__cpo4swapE,@object
	.size		_ZN40_INTERNAL_d3b23f1d_4_k_cu_79bfa11f_317464cuda3std6ranges3__45__cpo4swapE,(.L_10 - _ZN40_INTERNAL_d3b23f1d_4_k_cu_79bfa11f_317464cuda3std6ranges3__45__cpo4swapE)
_ZN40_INTERNAL_d3b23f1d_4_k_cu_79bfa11f_317464cuda3std6ranges3__45__cpo4swapE:
	.zero		1
.L_10:


//--------------------- .nv.constant0._ZN7cutlass13device_kernelINS_4gemm6kernel13GemmUniversalIN4cute5tupleIJiiiiEEENS1_10collective13CollectiveMmaINS1_46MainloopSm100TmaUmmaWarpSpecializedBlockScaledILi4ELi2ELi2ENS5_IJNS4_1CILi1EEESB_SB_EEEEENS5_IJNSA_ILi128EEENSA_ILi64EEENSA_ILi256EEEEEENS5_IJNS_12float_e4m3_tENS_13float_ue8m0_tEEEENS5_IJNS5_IJlSB_lEEENS4_6LayoutINS5_IJNS5_IJNS5_IJNSA_ILi32EEENSA_ILi4EEEEEEiEEESQ_NS5_IJSB_iEEEEEENS5_IJNS5_IJNS5_IJNSA_ILi16EEESO_EEEiEEENS5_IJNS5_IJNSA_ILi0EEESB_EEENSA_ILi512EEEEEENS5_IJSW_iEEEEEEEEEEESK_S13_NS4_8TiledMMAINS4_8MMA_AtomIJNS4_21SM100_MMA_MXF8F6F4_SSISI_SI_fSJ_Li128ELi64ELNS4_4UMMA5MajorE0ELS18_0ELNS17_7ScaleInE0ELS19_0EEEEEENSM_ISC_NS5_IJSW_SW_SW_EEEEENS5_IJNS4_10UnderscoreES1E_S1E_EEEEENS5_IJNS4_13SM90_TMA_LOADES1H_EEENS5_IJNS4_14ComposedLayoutINS4_7SwizzleILi3ELi4ELi3EEENS4_18smem_ptr_flag_bitsILi8EEENSM_INS5_IJNSA_ILi8EEESE_EEENS5_IJSE_SB_EEEEEEENSM_INS5_IJNS5_IJNS5_IJSP_SB_EEENS5_IJSN_SB_EEEEEESB_NS5_IJSO_NSA_ILi2EEEEEEEEENS5_IJNS5_IJNS5_IJSU_SY_EEESX_EEESW_NS5_IJSB_SY_EEEEEEEEEEEvNS4_8identityES1I_S24_vS25_EENS_8epilogue10collective18CollectiveEpilogueINS27_23Sm100TmaWarpSpecializedILi3ELi2ELi32ELb1ELb0EEEJSH_NS5_IJNSM_ISE_SB_EENSM_ISN_SB_EEEEENS_10bfloat16_tESL_S2F_SL_NS27_6fusion15FusionCallbacksIS2B_NS2G_17LinearCombinationIS2F_fS2F_fLNS_15FloatRoundStyleE2EEESH_S2E_JEEENS4_5SM1004TMEM4LOAD26SM100_TMEM_LOAD_32dp32b32xES1H_NS1J_INS1K_ILi2ELi4ELi3EEENS1M_ILi16EEENSM_INS5_IJS1O_SN_EEES1U_EEEENS4_39AutoVectorizingCopyWithAssumedAlignmentILi128EEENS4_14SM90_TMA_STOREES2U_S2W_S2W_EEEvvEEEEvNT_6ParamsE --------------------------
	.section	.nv.constant0._ZN7cutlass13device_kernelINS_4gemm6kernel13GemmUniversalIN4cute5tupleIJiiiiEEENS1_10collective13CollectiveMmaINS1_46MainloopSm100TmaUmmaWarpSpecializedBlockScaledILi4ELi2ELi2ENS5_IJNS4_1CILi1EEESB_SB_EEEEENS5_IJNSA_ILi128EEENSA_ILi64EEENSA_ILi256EEEEEENS5_IJNS_12float_e4m3_tENS_13float_ue8m0_tEEEENS5_IJNS5_IJlSB_lEEENS4_6LayoutINS5_IJNS5_IJNS5_IJNSA_ILi32EEENSA_ILi4EEEEEEiEEESQ_NS5_IJSB_iEEEEEENS5_IJNS5_IJNS5_IJNSA_ILi16EEESO_EEEiEEENS5_IJNS5_IJNSA_ILi0EEESB_EEENSA_ILi512EEEEEENS5_IJSW_iEEEEEEEEEEESK_S13_NS4_8TiledMMAINS4_8MMA_AtomIJNS4_21SM100_MMA_MXF8F6F4_SSISI_SI_fSJ_Li128ELi64ELNS4_4UMMA5MajorE0ELS18_0ELNS17_7ScaleInE0ELS19_0EEEEEENSM_ISC_NS5_IJSW_SW_SW_EEEEENS5_IJNS4_10UnderscoreES1E_S1E_EEEEENS5_IJNS4_13SM90_TMA_LOADES1H_EEENS5_IJNS4_14ComposedLayoutINS4_7SwizzleILi3ELi4ELi3EEENS4_18smem_ptr_flag_bitsILi8EEENSM_INS5_IJNSA_ILi8EEESE_EEENS5_IJSE_SB_EEEEEEENSM_INS5_IJNS5_IJNS5_IJSP_SB_EEENS5_IJSN_SB_EEEEEESB_NS5_IJSO_NSA_ILi2EEEEEEEEENS5_IJNS5_IJNS5_IJSU_SY_EEESX_EEESW_NS5_IJSB_SY_EEEEEEEEEEEvNS4_8identityES1I_S24_vS25_EENS_8epilogue10collective18CollectiveEpilogueINS27_23Sm100TmaWarpSpecializedILi3ELi2ELi32ELb1ELb0EEEJSH_NS5_IJNSM_ISE_SB_EENSM_ISN_SB_EEEEENS_10bfloat16_tESL_S2F_SL_NS27_6fusion15FusionCallbacksIS2B_NS2G_17LinearCombinationIS2F_fS2F_fLNS_15FloatRoundStyleE2EEESH_S2E_JEEENS4_5SM1004TMEM4LOAD26SM100_TMEM_LOAD_32dp32b32xES1H_NS1J_INS1K_ILi2ELi4ELi3EEENS1M_ILi16EEENSM_INS5_IJS1O_SN_EEES1U_EEEENS4_39AutoVectorizingCopyWithAssumedAlignmentILi128EEENS4_14SM90_TMA_STOREES2U_S2W_S2W_EEEvvEEEEvNT_6ParamsE,"a",@progbits
	.sectionflags	@""
	.align	4
.nv.constant0._ZN7cutlass13device_kernelINS_4gemm6kernel13GemmUniversalIN4cute5tupleIJiiiiEEENS1_10collective13CollectiveMmaINS1_46MainloopSm100TmaUmmaWarpSpecializedBlockScaledILi4ELi2ELi2ENS5_IJNS4_1CILi1EEESB_SB_EEEEENS5_IJNSA_ILi128EEENSA_ILi64EEENSA_ILi256EEEEEENS5_IJNS_12float_e4m3_tENS_13float_ue8m0_tEEEENS5_IJNS5_IJlSB_lEEENS4_6LayoutINS5_IJNS5_IJNS5_IJNSA_ILi32EEENSA_ILi4EEEEEEiEEESQ_NS5_IJSB_iEEEEEENS5_IJNS5_IJNS5_IJNSA_ILi16EEESO_EEEiEEENS5_IJNS5_IJNSA_ILi0EEESB_EEENSA_ILi512EEEEEENS5_IJSW_iEEEEEEEEEEESK_S13_NS4_8TiledMMAINS4_8MMA_AtomIJNS4_21SM100_MMA_MXF8F6F4_SSISI_SI_fSJ_Li128ELi64ELNS4_4UMMA5MajorE0ELS18_0ELNS17_7ScaleInE0ELS19_0EEEEEENSM_ISC_NS5_IJSW_SW_SW_EEEEENS5_IJNS4_10UnderscoreES1E_S1E_EEEEENS5_IJNS4_13SM90_TMA_LOADES1H_EEENS5_IJNS4_14ComposedLayoutINS4_7SwizzleILi3ELi4ELi3EEENS4_18smem_ptr_flag_bitsILi8EEENSM_INS5_IJNSA_ILi8EEESE_EEENS5_IJSE_SB_EEEEEEENSM_INS5_IJNS5_IJNS5_IJSP_SB_EEENS5_IJSN_SB_EEEEEESB_NS5_IJSO_NSA_ILi2EEEEEEEEENS5_IJNS5_IJNS5_IJSU_SY_EEESX_EEESW_NS5_IJSB_SY_EEEEEEEEEEEvNS4_8identityES1I_S24_vS25_EENS_8epilogue10collective18CollectiveEpilogueINS27_23Sm100TmaWarpSpecializedILi3ELi2ELi32ELb1ELb0EEEJSH_NS5_IJNSM_ISE_SB_EENSM_ISN_SB_EEEEENS_10bfloat16_tESL_S2F_SL_NS27_6fusion15FusionCallbacksIS2B_NS2G_17LinearCombinationIS2F_fS2F_fLNS_15FloatRoundStyleE2EEESH_S2E_JEEENS4_5SM1004TMEM4LOAD26SM100_TMEM_LOAD_32dp32b32xES1H_NS1J_INS1K_ILi2ELi4ELi3EEENS1M_ILi16EEENSM_INS5_IJS1O_SN_EEES1U_EEEENS4_39AutoVectorizingCopyWithAssumedAlignmentILi128EEENS4_14SM90_TMA_STOREES2U_S2W_S2W_EEEvvEEEEvNT_6ParamsE:
	.zero		3968


//--------------------- SYMBOLS --------------------------

	.type		.nv.reservedSmem.offset0,@object
	.size		.nv.reservedSmem.offset0,0x4
	.type		.nv.reservedSmem.cap,@object
	.size		.nv.reservedSmem.cap,0x4
	.type		__assertfail,@function
